	.target	sm_90a

	.elftype	@"ET_EXEC"


//--------------------- .note.nv.tkinfo           --------------------------
	.section	.note.nv.tkinfo,"",@"SHT_NOTE"
	.sectionflags	@"SHF_NOTE_NV_TKINFO"
	.tkinfo
        /*0018*/ 	.word	0x00000002
        /*0030*/ 	.string	""
        /*0030*/ 	.string	"ptxas"
        /*0030*/ 	.string	"Cuda compilation tools, release 13.0, V13.0.88"
        /*0030*/ 	.string	"Build cuda_13.0.r13.0/compiler.36424714_0"
        /*0030*/ 	.string	"-v  -suppress-debug-info  -lineinfo  -arch sm_90a "



//--------------------- .note.nv.cuinfo           --------------------------
	.section	.note.nv.cuinfo,"",@"SHT_NOTE"
	.sectionflags	@"SHF_NOTE_NV_CUINFO"
        /*0018*/ 	.short	0x0002
        /*001a*/ 	.short	0x005a
        /*001c*/ 	.short	0x0082
	.zero		2


//--------------------- .nv.info                  --------------------------
	.section	.nv.info,"",@"SHT_CUDA_INFO"
	.align	4


	//----- nvinfo : EIATTR_REGCOUNT
	.align		4
        /*0000*/ 	.byte	0x04, 0x2f
        /*0002*/ 	.short	(.L_2 - .L_1)
	.align		4
.L_1:
        /*0004*/ 	.word	index@(attn_fwd)
        /*0008*/ 	.word	0x0000006c


	//----- nvinfo : EIATTR_FRAME_SIZE
	.align		4
.L_2:
        /*000c*/ 	.byte	0x04, 0x11
        /*000e*/ 	.short	(.L_4 - .L_3)
	.align		4
.L_3:
        /*0010*/ 	.word	index@(attn_fwd)
        /*0014*/ 	.word	0x00000000


	//----- nvinfo : EIATTR_MIN_STACK_SIZE
	.align		4
.L_4:
        /*0018*/ 	.byte	0x04, 0x12
        /*001a*/ 	.short	(.L_6 - .L_5)
	.align		4
.L_5:
        /*001c*/ 	.word	index@(attn_fwd)
        /*0020*/ 	.word	0x00000000
.L_6:


//--------------------- .nv.compat                --------------------------
	.section	.nv.compat,"",@"SHT_CUDA_COMPAT_INFO"
	.align	4
        /*0000*/ 	.byte	0x02, 0x09, 0x01, 0x00, 0x02, 0x02, 0x01, 0x00, 0x02, 0x05, 0x05, 0x00, 0x03, 0x07, 0x01, 0x01
        /*0010*/ 	.byte	0x02, 0x03, 0x00, 0x00, 0x02, 0x06, 0x01, 0x00, 0x04, 0x0b, 0x08, 0x00, 0x00, 0x00, 0x00, 0x00
        /*0020*/ 	.byte	0x00, 0x00, 0x00, 0x00


//--------------------- .nv.info.attn_fwd         --------------------------
	.section	.nv.info.attn_fwd,"",@"SHT_CUDA_INFO"
	.sectionflags	@""
	.align	4


	//----- nvinfo : EIATTR_CUDA_API_VERSION
	.align		4
        /*0000*/ 	.byte	0x04, 0x37
        /*0002*/ 	.short	(.L_8 - .L_7)
.L_7:
        /*0004*/ 	.word	0x00000082


	//----- nvinfo : EIATTR_KPARAM_INFO
	.align		4
.L_8:
        /*0008*/ 	.byte	0x04, 0x17
        /*000a*/ 	.short	(.L_10 - .L_9)
.L_9:
        /*000c*/ 	.word	0x00000000
        /*0010*/ 	.short	0x0019
        /*0012*/ 	.short	0x0080
        /*0014*/ 	.byte	0x00, 0xf4, 0x21, 0x00


	//----- nvinfo : EIATTR_KPARAM_INFO
	.align		4
.L_10:
        /*0018*/ 	.byte	0x04, 0x17
        /*001a*/ 	.short	(.L_12 - .L_11)
.L_11:
        /*001c*/ 	.word	0x00000000
        /*0020*/ 	.short	0x0018
        /*0022*/ 	.short	0x0078
        /*0024*/ 	.byte	0x00, 0xf4, 0x21, 0x00


	//----- nvinfo : EIATTR_KPARAM_INFO
	.align		4
.L_12:
        /*0028*/ 	.byte	0x04, 0x17
        /*002a*/ 	.short	(.L_14 - .L_13)
.L_13:
        /*002c*/ 	.word	0x00000000
        /*0030*/ 	.short	0x0017
        /*0032*/ 	.short	0x0070
        /*0034*/ 	.byte	0x00, 0xf0, 0x11, 0x00


	//----- nvinfo : EIATTR_KPARAM_INFO
	.align		4
.L_14:
        /*0038*/ 	.byte	0x04, 0x17
        /*003a*/ 	.short	(.L_16 - .L_15)
.L_15:
        /*003c*/ 	.word	0x00000000
        /*0040*/ 	.short	0x0016
        /*0042*/ 	.short	0x006c
        /*0044*/ 	.byte	0x00, 0xf0, 0x11, 0x00


	//----- nvinfo : EIATTR_KPARAM_INFO
	.align		4
.L_16:
        /*0048*/ 	.byte	0x04, 0x17
        /*004a*/ 	.short	(.L_18 - .L_17)
.L_17:
        /*004c*/ 	.word	0x00000000
        /*0050*/ 	.short	0x0015
        /*0052*/ 	.short	0x0068
        /*0054*/ 	.byte	0x00, 0xf0, 0x11, 0x00


	//----- nvinfo : EIATTR_KPARAM_INFO
	.align		4
.L_18:
        /*0058*/ 	.byte	0x04, 0x17
        /*005a*/ 	.short	(.L_20 - .L_19)
.L_19:
        /*005c*/ 	.word	0x00000000
        /*0060*/ 	.short	0x0014
        /*0062*/ 	.short	0x0064
        /*0064*/ 	.byte	0x00, 0xf0, 0x11, 0x00


	//----- nvinfo : EIATTR_KPARAM_INFO
	.align		4
.L_20:
        /*0068*/ 	.byte	0x04, 0x17
        /*006a*/ 	.short	(.L_22 - .L_21)
.L_21:
        /*006c*/ 	.word	0x00000000
        /*0070*/ 	.short	0x0013
        /*0072*/ 	.short	0x0060
        /*0074*/ 	.byte	0x00, 0xf0, 0x11, 0x00


	//----- nvinfo : EIATTR_KPARAM_INFO
	.align		4
.L_22:
        /*0078*/ 	.byte	0x04, 0x17
        /*007a*/ 	.short	(.L_24 - .L_23)
.L_23:
        /*007c*/ 	.word	0x00000000
        /*0080*/ 	.short	0x0012
        /*0082*/ 	.short	0x005c
        /*0084*/ 	.byte	0x00, 0xf0, 0x11, 0x00


	//----- nvinfo : EIATTR_KPARAM_INFO
	.align		4
.L_24:
        /*0088*/ 	.byte	0x04, 0x17
        /*008a*/ 	.short	(.L_26 - .L_25)
.L_25:
        /*008c*/ 	.word	0x00000000
        /*0090*/ 	.short	0x0011
        /*0092*/ 	.short	0x0058
        /*0094*/ 	.byte	0x00, 0xf0, 0x11, 0x00


	//----- nvinfo : EIATTR_KPARAM_INFO
	.align		4
.L_26:
        /*0098*/ 	.byte	0x04, 0x17
        /*009a*/ 	.short	(.L_28 - .L_27)
.L_27:
        /*009c*/ 	.word	0x00000000
        /*00a0*/ 	.short	0x0010
        /*00a2*/ 	.short	0x0054
        /*00a4*/ 	.byte	0x00, 0xf0, 0x11, 0x00


	//----- nvinfo : EIATTR_KPARAM_INFO
	.align		4
.L_28:
        /*00a8*/ 	.byte	0x04, 0x17
        /*00aa*/ 	.short	(.L_30 - .L_29)
.L_29:
        /*00ac*/ 	.word	0x00000000
        /*00b0*/ 	.short	0x000f
        /*00b2*/ 	.short	0x0050
        /*00b4*/ 	.byte	0x00, 0xf0, 0x11, 0x00


	//----- nvinfo : EIATTR_KPARAM_INFO
	.align		4
.L_30:
        /*00b8*/ 	.byte	0x04, 0x17
        /*00ba*/ 	.short	(.L_32 - .L_31)
.L_31:
        /*00bc*/ 	.word	0x00000000
        /*00c0*/ 	.short	0x000e
        /*00c2*/ 	.short	0x004c
        /*00c4*/ 	.byte	0x00, 0xf0, 0x11, 0x00


	//----- nvinfo : EIATTR_KPARAM_INFO
	.align		4
.L_32:
        /*00c8*/ 	.byte	0x04, 0x17
        /*00ca*/ 	.short	(.L_34 - .L_33)
.L_33:
        /*00cc*/ 	.word	0x00000000
        /*00d0*/ 	.short	0x000d
        /*00d2*/ 	.short	0x0048
        /*00d4*/ 	.byte	0x00, 0xf0, 0x11, 0x00


	//----- nvinfo : EIATTR_KPARAM_INFO
	.align		4
.L_34:
        /*00d8*/ 	.byte	0x04, 0x17
        /*00da*/ 	.short	(.L_36 - .L_35)
.L_35:
        /*00dc*/ 	.word	0x00000000
        /*00e0*/ 	.short	0x000c
        /*00e2*/ 	.short	0x0044
        /*00e4*/ 	.byte	0x00, 0xf0, 0x11, 0x00


	//----- nvinfo : EIATTR_KPARAM_INFO
	.align		4
.L_36:
        /*00e8*/ 	.byte	0x04, 0x17
        /*00ea*/ 	.short	(.L_38 - .L_37)
.L_37:
        /*00ec*/ 	.word	0x00000000
        /*00f0*/ 	.short	0x000b
        /*00f2*/ 	.short	0x0040
        /*00f4*/ 	.byte	0x00, 0xf0, 0x11, 0x00


	//----- nvinfo : EIATTR_KPARAM_INFO
	.align		4
.L_38:
        /*00f8*/ 	.byte	0x04, 0x17
        /*00fa*/ 	.short	(.L_40 - .L_39)
.L_39:
        /*00fc*/ 	.word	0x00000000
        /*0100*/ 	.short	0x000a
        /*0102*/ 	.short	0x003c
        /*0104*/ 	.byte	0x00, 0xf0, 0x11, 0x00


	//----- nvinfo : EIATTR_KPARAM_INFO
	.align		4
.L_40:
        /*0108*/ 	.byte	0x04, 0x17
        /*010a*/ 	.short	(.L_42 - .L_41)
.L_41:
        /*010c*/ 	.word	0x00000000
        /*0110*/ 	.short	0x0009
        /*0112*/ 	.short	0x0038
        /*0114*/ 	.byte	0x00, 0xf0, 0x11, 0x00


	//----- nvinfo : EIATTR_KPARAM_INFO
	.align		4
.L_42:
        /*0118*/ 	.byte	0x04, 0x17
        /*011a*/ 	.short	(.L_44 - .L_43)
.L_43:
        /*011c*/ 	.word	0x00000000
        /*0120*/ 	.short	0x0008
        /*0122*/ 	.short	0x0034
        /*0124*/ 	.byte	0x00, 0xf0, 0x11, 0x00


	//----- nvinfo : EIATTR_KPARAM_INFO
	.align		4
.L_44:
        /*0128*/ 	.byte	0x04, 0x17
        /*012a*/ 	.short	(.L_46 - .L_45)
.L_45:
        /*012c*/ 	.word	0x00000000
        /*0130*/ 	.short	0x0007
        /*0132*/ 	.short	0x0030
        /*0134*/ 	.byte	0x00, 0xf0, 0x11, 0x00


	//----- nvinfo : EIATTR_KPARAM_INFO
	.align		4
.L_46:
        /*0138*/ 	.byte	0x04, 0x17
        /*013a*/ 	.short	(.L_48 - .L_47)
.L_47:
        /*013c*/ 	.word	0x00000000
        /*0140*/ 	.short	0x0006
        /*0142*/ 	.short	0x002c
        /*0144*/ 	.byte	0x00, 0xf0, 0x11, 0x00


	//----- nvinfo : EIATTR_KPARAM_INFO
	.align		4
.L_48:
        /*0148*/ 	.byte	0x04, 0x17
        /*014a*/ 	.short	(.L_50 - .L_49)
.L_49:
        /*014c*/ 	.word	0x00000000
        /*0150*/ 	.short	0x0005
        /*0152*/ 	.short	0x0028
        /*0154*/ 	.byte	0x00, 0xf0, 0x11, 0x00


	//----- nvinfo : EIATTR_KPARAM_INFO
	.align		4
.L_50:
        /*0158*/ 	.byte	0x04, 0x17
        /*015a*/ 	.short	(.L_52 - .L_51)
.L_51:
        /*015c*/ 	.word	0x00000000
        /*0160*/ 	.short	0x0004
        /*0162*/ 	.short	0x0020
        /*0164*/ 	.byte	0x00, 0xf4, 0x21, 0x00


	//----- nvinfo : EIATTR_KPARAM_INFO
	.align		4
.L_52:
        /*0168*/ 	.byte	0x04, 0x17
        /*016a*/ 	.short	(.L_54 - .L_53)
.L_53:
        /*016c*/ 	.word	0x00000000
        /*0170*/ 	.short	0x0003
        /*0172*/ 	.short	0x0018
        /*0174*/ 	.byte	0x00, 0xf4, 0x21, 0x00


	//----- nvinfo : EIATTR_KPARAM_INFO
	.align		4
.L_54:
        /*0178*/ 	.byte	0x04, 0x17
        /*017a*/ 	.short	(.L_56 - .L_55)
.L_55:
        /*017c*/ 	.word	0x00000000
        /*0180*/ 	.short	0x0002
        /*0182*/ 	.short	0x0010
        /*0184*/ 	.byte	0x00, 0xf4, 0x21, 0x00


	//----- nvinfo : EIATTR_KPARAM_INFO
	.align		4
.L_56:
        /*0188*/ 	.byte	0x04, 0x17
        /*018a*/ 	.short	(.L_58 - .L_57)
.L_57:
        /*018c*/ 	.word	0x00000000
        /*0190*/ 	.short	0x0001
        /*0192*/ 	.short	0x0008
        /*0194*/ 	.byte	0x00, 0xf4, 0x21, 0x00


	//----- nvinfo : EIATTR_KPARAM_INFO
	.align		4
.L_58:
        /*0198*/ 	.byte	0x04, 0x17
        /*019a*/ 	.short	(.L_60 - .L_59)
.L_59:
        /*019c*/ 	.word	0x00000000
        /*01a0*/ 	.short	0x0000
        /*01a2*/ 	.short	0x0000
        /*01a4*/ 	.byte	0x00, 0xf4, 0x21, 0x00


	//----- nvinfo : EIATTR_SPARSE_MMA_MASK
	.align		4
.L_60:
        /*01a8*/ 	.byte	0x03, 0x50
        /*01aa*/ 	.short	0x0000


	//----- nvinfo : EIATTR_MAXREG_COUNT
	.align		4
        /*01ac*/ 	.byte	0x03, 0x1b
        /*01ae*/ 	.short	0x00ff


	//----- nvinfo : EIATTR_NUM_BARRIERS
	.align		4
        /*01b0*/ 	.byte	0x02, 0x4c
        /*01b2*/ 	.byte	0x01
	.zero		1


	//----- nvinfo : EIATTR_MERCURY_ISA_VERSION
	.align		4
        /*01b4*/ 	.byte	0x03, 0x5f
        /*01b6*/ 	.short	0x0101


	//----- nvinfo : EIATTR_COOP_GROUP_MASK_REGIDS
	.align		4
        /*01b8*/ 	.byte	0x04, 0x29
        /*01ba*/ 	.short	(.L_62 - .L_61)


	//   ....[0]....
.L_61:
        /*01bc*/ 	.word	0xffffffff


	//   ....[1]....
        /*01c0*/ 	.word	0xffffffff


	//   ....[2]....
        /*01c4*/ 	.word	0xffffffff


	//   ....[3]....
        /*01c8*/ 	.word	0xffffffff


	//   ....[4]....
        /*01cc*/ 	.word	0xffffffff


	//   ....[5]....
        /*01d0*/ 	.word	0xffffffff


	//   ....[6]....
        /*01d4*/ 	.word	0xffffffff


	//   ....[7]....
        /*01d8*/ 	.word	0xffffffff


	//----- nvinfo : EIATTR_COOP_GROUP_INSTR_OFFSETS
	.align		4
.L_62:
        /*01dc*/ 	.byte	0x04, 0x28
        /*01de*/ 	.short	(.L_64 - .L_63)


	//   ....[0]....
.L_63:
        /*01e0*/ 	.word	0x00001420


	//   ....[1]....
        /*01e4*/ 	.word	0x00001430


	//   ....[2]....
        /*01e8*/ 	.word	0x00001460


	//   ....[3]....
        /*01ec*/ 	.word	0x00001470


	//   ....[4]....
        /*01f0*/ 	.word	0x00001eb0


	//   ....[5]....
        /*01f4*/ 	.word	0x00001ec0


	//   ....[6]....
        /*01f8*/ 	.word	0x00001f40


	//   ....[7]....
        /*01fc*/ 	.word	0x00001f60


	//----- nvinfo : EIATTR_EXIT_INSTR_OFFSETS
	.align		4
.L_64:
        /*0200*/ 	.byte	0x04, 0x1c
        /*0202*/ 	.short	(.L_66 - .L_65)


	//   ....[0]....
.L_65:
        /*0204*/ 	.word	0x00002a40


	//   ....[1]....
        /*0208*/ 	.word	0x00002a70


	//----- nvinfo : EIATTR_REQNTID
	.align		4
.L_66:
        /*020c*/ 	.byte	0x04, 0x10
        /*020e*/ 	.short	(.L_68 - .L_67)
.L_67:
        /*0210*/ 	.word	0x00000100
        /*0214*/ 	.word	0x00000001
        /*0218*/ 	.word	0x00000001


	//----- nvinfo : EIATTR_CBANK_PARAM_SIZE
	.align		4
.L_68:
        /*021c*/ 	.byte	0x03, 0x19
        /*021e*/ 	.short	0x0088


	//----- nvinfo : EIATTR_PARAM_CBANK
	.align		4
        /*0220*/ 	.byte	0x04, 0x0a
        /*0222*/ 	.short	(.L_70 - .L_69)
	.align		4
.L_69:
        /*0224*/ 	.word	index@(.nv.constant0.attn_fwd)
        /*0228*/ 	.short	0x0210
        /*022a*/ 	.short	0x0088


	//----- nvinfo : EIATTR_SW_WAR
	.align		4
.L_70:
        /*022c*/ 	.byte	0x04, 0x36
        /*022e*/ 	.short	(.L_72 - .L_71)
.L_71:
        /*0230*/ 	.word	0x00000008
.L_72:


//--------------------- .nv.callgraph             --------------------------
	.section	.nv.callgraph,"",@"SHT_CUDA_CALLGRAPH"
	.align	4
	.sectionentsize	8
	.align		4
        /*0000*/ 	.word	0x00000000
	.align		4
        /*0004*/ 	.word	0xffffffff
	.align		4
        /*0008*/ 	.word	0x00000000
	.align		4
        /*000c*/ 	.word	0xfffffffe
	.align		4
        /*0010*/ 	.word	0x00000000
	.align		4
        /*0014*/ 	.word	0xfffffffd
	.align		4
        /*0018*/ 	.word	0x00000000
	.align		4
        /*001c*/ 	.word	0xfffffffc


//--------------------- .nv.constant4             --------------------------
	.section	.nv.constant4,"a",@progbits
	.align	8
	.align		8
.nv.constant4:
        /*0000*/ 	.dword	_$_str


//--------------------- .text.attn_fwd            --------------------------
	.section	.text.attn_fwd,"ax",@progbits
	.align	128
        .global         attn_fwd
        .type           attn_fwd,@function
        .size           attn_fwd,(.L_x_3 - attn_fwd)
        .other          attn_fwd,@"STO_CUDA_ENTRY STV_DEFAULT"
attn_fwd:
.text.attn_fwd:
[----:B------:R-:W-:Y:S01]  /*0000*/  LDC R1, c[0x0][0x28] ;  /* 0x00000a00ff017b82 */ /* 0x000fe20000000800 */
[----:B------:R-:W0:Y:S07]  /*0010*/  S2R R15, SR_CTAID.X ;  /* 0x00000000000f7919 */ /* 0x000e2e0000002500 */
[----:B------:R-:W1:Y:S01]  /*0020*/  S2UR UR7, SR_CTAID.Y ;  /* 0x00000000000779c3 */ /* 0x000e620000002600 */
[----:B------:R-:W-:Y:S01]  /*0030*/  ULDC.64 UR4, c[0x0][0x240] ;  /* 0x0000900000047ab9 */ /* 0x000fe20000000a00 */
[----:B------:R-:W-:Y:S01]  /*0040*/  ULDC.64 UR10, c[0x0][0x208] ;  /* 0x00008200000a7ab9 */ /* 0x000fe20000000a00 */
[----:B------:R-:W2:Y:S05]  /*0050*/  S2R R0, SR_TID.X ;  /* 0x0000000000007919 */ /* 0x000eaa0000002100 */
[----:B------:R-:W3:Y:S08]  /*0060*/  LDC R7, c[0x0][0x248] ;  /* 0x00009200ff077b82 */ /* 0x000ef00000000800 */
[----:B------:R-:W4:Y:S01]  /*0070*/  LDC.64 R10, c[0x0][0x210] ;  /* 0x00008400ff0a7b82 */ /* 0x000f220000000a00 */
[----:B-1----:R-:W-:-:S04]  /*0080*/  UIMAD UR4, UR7, UR4, URZ ;  /* 0x00000004070472a4 */ /* 0x002fc8000f8e023f */
[----:B------:R-:W-:Y:S01]  /*0090*/  USHF.L.U32 UR6, UR4, 0x1, URZ ;  /* 0x0000000104067899 */ /* 0x000fe2000800063f */
[----:B0-----:R-:W-:Y:S01]  /*00a0*/  IMAD.SHL.U32 R15, R15, 0x20, RZ ;  /* 0x000000200f0f7824 */ /* 0x001fe200078e00ff */
[----:B--2---:R-:W-:-:S04]  /*00b0*/  SHF.R.U32.HI R3, RZ, 0x5, R0 ;  /* 0x00000005ff037819 */ /* 0x004fc80000011600 */
[----:B------:R-:W-:Y:S02]  /*00c0*/  LOP3.LUT R2, R15, 0x1f, R0, 0xf8, !PT ;  /* 0x0000001f0f027812 */ /* 0x000fe400078ef800 */
[----:B------:R-:W-:-:S03]  /*00d0*/  SGXT.U32 R3, R3, 0x3 ;  /* 0x000000030303781a */ /* 0x000fc60000000000 */
[----:B------:R-:W-:Y:S01]  /*00e0*/  IMAD R4, R2, UR5, RZ ;  /* 0x0000000502047c24 */ /* 0x000fe2000f8e02ff */
[----:B------:R-:W-:Y:S01]  /*00f0*/  UIMAD.WIDE UR4, UR4, 0x2, URZ ;  /* 0x00000002040478a5 */ /* 0x000fe2000f8e023f */
[----:B---3--:R-:W-:Y:S02]  /*0100*/  IMAD R6, R3, R7, RZ ;  /* 0x0000000703067224 */ /* 0x008fe400078e02ff */
[C---:B------:R-:W-:Y:S02]  /*0110*/  IMAD.SHL.U32 R5, R4.reuse, 0x2, RZ ;  /* 0x0000000204057824 */ /* 0x040fe400078e00ff */
[----:B------:R-:W-:-:S03]  /*0120*/  IMAD.HI R4, R4, 0x2, RZ ;  /* 0x0000000204047827 */ /* 0x000fc600078e02ff */
[----:B----4-:R-:W-:Y:S02]  /*0130*/  IADD3 R10, P0, P1, R5, UR6, R10 ;  /* 0x00000006050a7c10 */ /* 0x010fe4000f91e00a */
[----:B------:R-:W-:Y:S02]  /*0140*/  LEA R5, R7, R6, 0x3 ;  /* 0x0000000607057211 */ /* 0x000fe400078e18ff */
[----:B------:R-:W-:Y:S02]  /*0150*/  IADD3.X R4, R4, UR5, R11, P0, P1 ;  /* 0x0000000504047c10 */ /* 0x000fe400087e240b */
[CC--:B------:R-:W-:Y:S02]  /*0160*/  LEA R8, P0, R6.reuse, R10.reuse, 0x1 ;  /* 0x0000000a06087211 */ /* 0x0c0fe400078008ff */
[----:B------:R-:W-:Y:S02]  /*0170*/  LEA R10, P1, R5, R10, 0x1 ;  /* 0x0000000a050a7211 */ /* 0x000fe400078208ff */
[----:B------:R-:W-:-:S02]  /*0180*/  LEA.HI.X.SX32 R9, R6, R4, 0x1, P0 ;  /* 0x0000000406097211 */ /* 0x000fc400000f0eff */
[----:B------:R-:W-:-:S04]  /*0190*/  LEA.HI.X.SX32 R11, R5, R4, 0x1, P1 ;  /* 0x00000004050b7211 */ /* 0x000fc800008f0eff */
[----:B------:R0:W2:Y:S04]  /*01a0*/  LDG.E.U16 R9, desc[UR10][R8.64] ;  /* 0x0000000a08097981 */ /* 0x0000a8000c1e1500 */
[----:B------:R1:W3:Y:S01]  /*01b0*/  LDG.E.U16 R11, desc[UR10][R10.64] ;  /* 0x0000000a0a0b7981 */ /* 0x0002e2000c1e1500 */
[----:B------:R-:W4:Y:S01]  /*01c0*/  S2UR UR6, SR_CgaCtaId ;  /* 0x00000000000679c3 */ /* 0x000f220000008800 */
[----:B------:R-:W-:Y:S01]  /*01d0*/  IADD3 R7, R15, 0x20, RZ ;  /* 0x000000200f077810 */ /* 0x000fe20007ffe0ff */
[----:B------:R-:W-:Y:S01]  /*01e0*/  UMOV UR4, 0x400 ;  /* 0x0000040000047882 */ /* 0x000fe20000000000 */
[C---:B------:R-:W-:Y:S01]  /*01f0*/  LOP3.LUT R4, R0.reuse, 0xc0, RZ, 0xc0, !PT ;  /* 0x000000c000047812 */ /* 0x040fe200078ec0ff */
[C---:B------:R-:W-:Y:S01]  /*0200*/  IMAD.SHL.U32 R5, R0.reuse, 0x2, RZ ;  /* 0x0000000200057824 */ /* 0x040fe200078e00ff */
[----:B------:R-:W-:Y:S01]  /*0210*/  ISETP.GE.AND P0, PT, R7, 0x1, PT ;  /* 0x000000010700780c */ /* 0x000fe20003f06270 */
[----:B------:R-:W-:Y:S01]  /*0220*/  IMAD.MOV.U32 R44, RZ, RZ, -0x800000 ;  /* 0xff800000ff2c7424 */ /* 0x000fe200078e00ff */
[----:B------:R-:W-:Y:S01]  /*0230*/  SHF.R.U32.HI R6, RZ, 0x2, R4 ;  /* 0x00000002ff067819 */ /* 0x000fe20000011604 */
[----:B------:R-:W-:Y:S01]  /*0240*/  IMAD.MOV.U32 R68, RZ, RZ, 0x3f800000 ;  /* 0x3f800000ff447424 */ /* 0x000fe200078e00ff */
[----:B0-----:R-:W-:Y:S01]  /*0250*/  LOP3.LUT R8, R0, 0x3, RZ, 0xc0, !PT ;  /* 0x0000000300087812 */ /* 0x001fe200078ec0ff */
[----:B------:R-:W-:Y:S01]  /*0260*/  IMAD.MOV.U32 R45, RZ, RZ, -0x800000 ;  /* 0xff800000ff2d7424 */ /* 0x000fe200078e00ff */
[----:B------:R-:W-:-:S02]  /*0270*/  LOP3.LUT R6, R6, 0x1fe, R5, 0x78, !PT ;  /* 0x000001fe06067812 */ /* 0x000fc400078e7805 */
[----:B------:R-:W-:Y:S02]  /*0280*/  CS2R R28, SRZ ;  /* 0x00000000001c7805 */ /* 0x000fe4000001ff00 */
[----:B------:R-:W-:Y:S02]  /*0290*/  MOV R70, 0x3f800000 ;  /* 0x3f80000000467802 */ /* 0x000fe40000000f00 */
[----:B------:R-:W-:Y:S02]  /*02a0*/  CS2R R30, SRZ ;  /* 0x00000000001e7805 */ /* 0x000fe4000001ff00 */
[----:B------:R-:W-:Y:S02]  /*02b0*/  CS2R R24, SRZ ;  /* 0x0000000000187805 */ /* 0x000fe4000001ff00 */
[----:B------:R-:W-:Y:S02]  /*02c0*/  CS2R R26, SRZ ;  /* 0x00000000001a7805 */ /* 0x000fe4000001ff00 */
[----:B-1----:R-:W-:Y:S01]  /*02d0*/  LOP3.LUT R10, R0, 0x3f, RZ, 0xc0, !PT ;  /* 0x0000003f000a7812 */ /* 0x002fe200078ec0ff */
[----:B------:R-:W-:Y:S01]  /*02e0*/  IMAD.SHL.U32 R13, R8, 0x20, RZ ;  /* 0x00000020080d7824 */ /* 0x000fe200078e00ff */
[----:B----4-:R-:W-:-:S09]  /*02f0*/  ULEA UR6, UR6, UR4, 0x18 ;  /* 0x0000000406067291 */ /* 0x010fd2000f8ec03f */
[----:B--2---:R0:W-:Y:S04]  /*0300*/  STS.U16 [R6+UR6+0x800], R9 ;  /* 0x0008000906007988 */ /* 0x0041e80008000406 */
[----:B---3--:R1:W-:Y:S01]  /*0310*/  STS.U16 [R6+UR6+0xa00], R11 ;  /* 0x000a000b06007988 */ /* 0x0083e20008000406 */
[C---:B0-----:R-:W-:Y:S01]  /*0320*/  LOP3.LUT R9, R0.reuse, 0x20, RZ, 0xc0, !PT ;  /* 0x0000002000097812 */ /* 0x041fe200078ec0ff */
[----:B-1----:R-:W-:Y:S01]  /*0330*/  IMAD.SHL.U32 R11, R0, 0x8, RZ ;  /* 0x00000008000b7824 */ /* 0x002fe200078e00ff */
[----:B------:R-:W-:Y:S06]  /*0340*/  @!P0 BRA `(.L_x_0) ;  /* 0x0000001c00508947 */ /* 0x000fec0003800000 */
[----:B------:R-:W0:Y:S01]  /*0350*/  LDC.64 R22, c[0x0][0x250] ;  /* 0x00009400ff167b82 */ /* 0x000e220000000a00 */
[--C-:B------:R-:W-:Y:S01]  /*0360*/  SHF.R.U32.HI R12, RZ, 0x2, R0.reuse ;  /* 0x00000002ff0c7819 */ /* 0x100fe20000011600 */
[----:B------:R-:W-:Y:S01]  /*0370*/  ULDC UR4, c[0x0][0x258] ;  /* 0x0000960000047ab9 */ /* 0x000fe20000000800 */
[----:B------:R-:W-:Y:S01]  /*0380*/  SHF.R.U32.HI R14, RZ, 0x1, R9 ;  /* 0x00000001ff0e7819 */ /* 0x000fe20000011609 */
[----:B------:R-:W-:Y:S01]  /*0390*/  IMAD.MOV.U32 R95, RZ, RZ, -0x800000 ;  /* 0xff800000ff5f7424 */ /* 0x000fe200078e00ff */
[----:B------:R-:W-:Y:S01]  /*03a0*/  SGXT.U32 R12, R12, 0x3 ;  /* 0x000000030c0c781a */ /* 0x000fe20000000000 */
[----:B------:R-:W-:Y:S01]  /*03b0*/  IMAD.MOV.U32 R96, RZ, RZ, -0x800000 ;  /* 0xff800000ff607424 */ /* 0x000fe200078e00ff */
[----:B------:R-:W-:Y:S01]  /*03c0*/  SHF.R.S32.HI R18, RZ, 0x2, R0 ;  /* 0x00000002ff127819 */ /* 0x000fe20000011400 */
[----:B------:R-:W1:Y:S01]  /*03d0*/  LDC.64 R68, c[0x0][0x260] ;  /* 0x00009800ff447b82 */ /* 0x000e620000000a00 */
[----:B------:R-:W-:Y:S02]  /*03e0*/  LOP3.LUT R12, R15, R14, R12, 0xfe, !PT ;  /* 0x0000000e0f0c7212 */ /* 0x000fe400078efe0c */
[----:B------:R-:W-:-:S02]  /*03f0*/  CS2R R30, SRZ ;  /* 0x00000000001e7805 */ /* 0x000fc4000001ff00 */
[C---:B------:R-:W-:Y:S02]  /*0400*/  LOP3.LUT R14, R0.reuse, 0xf, RZ, 0xc0, !PT ;  /* 0x0000000f000e7812 */ /* 0x040fe400078ec0ff */
[----:B------:R-:W-:Y:S02]  /*0410*/  LOP3.LUT R15, R5, 0x10, RZ, 0xc0, !PT ;  /* 0x00000010050f7812 */ /* 0x000fe400078ec0ff */
[----:B------:R-:W-:Y:S01]  /*0420*/  LOP3.LUT R25, R0, 0x7, RZ, 0xc0, !PT ;  /* 0x0000000700197812 */ /* 0x000fe200078ec0ff */
[----:B------:R-:W2:Y:S01]  /*0430*/  LDC R29, c[0x0][0x268] ;  /* 0x00009a00ff1d7b82 */ /* 0x000ea20000000800 */
[----:B------:R-:W-:Y:S01]  /*0440*/  SGXT R18, R18, 0x1 ;  /* 0x000000011212781a */ /* 0x000fe20000000200 */
[----:B------:R-:W-:Y:S01]  /*0450*/  IMAD R17, R14, UR4, RZ ;  /* 0x000000040e117c24 */ /* 0x000fe2000f8e02ff */
[----:B------:R-:W-:Y:S01]  /*0460*/  LOP3.LUT R16, R0, 0x10, RZ, 0xc0, !PT ;  /* 0x0000001000107812 */ /* 0x000fe200078ec0ff */
[----:B------:R-:W-:Y:S01]  /*0470*/  ULDC.64 UR4, c[0x0][0x218] ;  /* 0x0000860000047ab9 */ /* 0x000fe20000000a00 */
[----:B------:R-:W-:-:S02]  /*0480*/  LEA R19, R25, UR6, 0x6 ;  /* 0x0000000619137c11 */ /* 0x000fc4000f8e30ff */
[----:B------:R-:W-:Y:S01]  /*0490*/  LOP3.LUT R14, R15, 0x20, R0, 0xf8, !PT ;  /* 0x000000200f0e7812 */ /* 0x000fe200078ef800 */
[----:B0-----:R-:W-:Y:S01]  /*04a0*/  IMAD R22, R22, UR7, RZ ;  /* 0x0000000716167c24 */ /* 0x001fe2000f8e02ff */
[----:B------:R-:W-:Y:S02]  /*04b0*/  LOP3.LUT R18, R13, 0x90, R18, 0xf8, !PT ;  /* 0x000000900d127812 */ /* 0x000fe400078ef812 */
[C---:B------:R-:W-:Y:S01]  /*04c0*/  LEA R15, R16.reuse, R19, 0x5 ;  /* 0x00000013100f7211 */ /* 0x040fe200078e28ff */
[C---:B------:R-:W-:Y:S01]  /*04d0*/  IMAD.SHL.U32 R19, R17.reuse, 0x2, RZ ;  /* 0x0000000211137824 */ /* 0x040fe200078e00ff */
[----:B------:R-:W-:Y:S01]  /*04e0*/  LEA R21, R16, UR6, 0x4 ;  /* 0x0000000610157c11 */ /* 0x000fe2000f8e20ff */
[----:B------:R-:W-:Y:S01]  /*04f0*/  IMAD.SHL.U32 R16, R22, 0x2, RZ ;  /* 0x0000000216107824 */ /* 0x000fe200078e00ff */
[----:B------:R-:W-:Y:S01]  /*0500*/  LOP3.LUT R14, R14, 0x30, R11, 0x78, !PT ;  /* 0x000000300e0e7812 */ /* 0x000fe200078e780b */
[----:B------:R-:W-:Y:S01]  /*0510*/  IMAD.HI R17, R17, 0x2, RZ ;  /* 0x0000000211117827 */ /* 0x000fe200078e02ff */
[----:B------:R-:W-:-:S02]  /*0520*/  LOP3.LUT R18, R18, 0x10, R5, 0x78, !PT ;  /* 0x0000001012127812 */ /* 0x000fc400078e7805 */
[----:B------:R-:W-:Y:S01]  /*0530*/  IADD3 R14, R14, R15, RZ ;  /* 0x0000000f0e0e7210 */ /* 0x000fe20007ffe0ff */
[----:B------:R-:W-:Y:S01]  /*0540*/  IMAD.HI R22, R22, 0x2, RZ ;  /* 0x0000000216167827 */ /* 0x000fe200078e02ff */
[----:B------:R-:W-:Y:S02]  /*0550*/  IADD3 R83, P0, P1, R19, UR4, R16 ;  /* 0x0000000413537c10 */ /* 0x000fe4000f91e010 */
[--C-:B------:R-:W-:Y:S01]  /*0560*/  SHF.R.U32.HI R16, RZ, 0x6, R0.reuse ;  /* 0x00000006ff107819 */ /* 0x100fe20000011600 */
[----:B------:R-:W-:Y:S01]  /*0570*/  IMAD.IADD R15, R18, 0x1, R21 ;  /* 0x00000001120f7824 */ /* 0x000fe200078e0215 */
[----:B------:R-:W-:Y:S01]  /*0580*/  SHF.R.U32.HI R18, RZ, 0x4, R0 ;  /* 0x00000004ff127819 */ /* 0x000fe20000011600 */
[----:B-1----:R-:W-:Y:S01]  /*0590*/  IMAD R68, R68, UR7, RZ ;  /* 0x0000000744447c24 */ /* 0x002fe2000f8e02ff */
[----:B------:R-:W-:Y:S01]  /*05a0*/  SGXT.U32 R16, R16, 0x2 ;  /* 0x000000021010781a */ /* 0x000fe20000000000 */
[----:B------:R-:W-:Y:S01]  /*05b0*/  IMAD R19, R10, R69, RZ ;  /* 0x000000450a137224 */ /* 0x000fe200078e02ff */
[----:B------:R-:W-:-:S02]  /*05c0*/  SGXT.U32 R18, R18, 0x4 ;  /* 0x000000041212781a */ /* 0x000fc40000000000 */
[----:B------:R-:W-:Y:S01]  /*05d0*/  IADD3.X R27, R17, UR5, R22, P0, P1 ;  /* 0x00000005111b7c10 */ /* 0x000fe200087e2416 */
[----:B------:R-:W-:Y:S01]  /*05e0*/  IMAD.SHL.U32 R17, R68, 0x2, RZ ;  /* 0x0000000244117824 */ /* 0x000fe200078e00ff */
[----:B------:R-:W-:Y:S01]  /*05f0*/  SHF.L.U32 R22, R19, 0x1, RZ ;  /* 0x0000000113167819 */ /* 0x000fe200000006ff */
[----:B------:R-:W-:Y:S01]  /*0600*/  IMAD R18, R18, R23, RZ ;  /* 0x0000001712127224 */ /* 0x000fe200078e02ff */
[----:B------:R-:W-:Y:S01]  /*0610*/  ULDC.64 UR4, c[0x0][0x220] ;  /* 0x0000880000047ab9 */ /* 0x000fe20000000a00 */
[----:B--2---:R-:W-:Y:S01]  /*0620*/  IMAD R21, R16, R29, RZ ;  /* 0x0000001d10157224 */ /* 0x004fe200078e02ff */
[----:B------:R-:W-:Y:S01]  /*0630*/  LEA.HI R20, R0, 0x30, RZ, 0x1c ;  /* 0x0000003000147811 */ /* 0x000fe200078fe0ff */
[----:B------:R-:W-:Y:S01]  /*0640*/  IMAD R16, R23, 0x10, R18 ;  /* 0x0000001017107824 */ /* 0x000fe200078e0212 */
[----:B------:R-:W-:Y:S01]  /*0650*/  IADD3 R73, P4, P5, R22, UR4, R17 ;  /* 0x0000000416497c10 */ /* 0x000fe2000fd9e011 */
[----:B------:R-:W-:Y:S01]  /*0660*/  IMAD R22, R29, 0x4, R21 ;  /* 0x000000041d167824 */ /* 0x000fe200078e0215 */
[----:B------:R-:W-:Y:S01]  /*0670*/  LEA R86, P0, R18, R83, 0x1 ;  /* 0x0000005312567211 */ /* 0x000fe200078008ff */
[----:B------:R-:W-:Y:S01]  /*0680*/  IMAD R20, R20, R23, RZ ;  /* 0x0000001714147224 */ /* 0x000fe200078e02ff */
[----:B------:R-:W-:Y:S01]  /*0690*/  LEA R84, P1, R16, R83, 0x1 ;  /* 0x0000005310547211 */ /* 0x000fe200078208ff */
[----:B------:R-:W-:Y:S01]  /*06a0*/  IMAD.HI R68, R68, 0x2, RZ ;  /* 0x0000000244447827 */ /* 0x000fe200078e02ff */
[----:B------:R-:W-:Y:S01]  /*06b0*/  LEA R17, R23, R16, 0x4 ;  /* 0x0000001017117211 */ /* 0x000fe200078e20ff */
[----:B------:R-:W-:Y:S01]  /*06c0*/  UMOV UR4, URZ ;  /* 0x0000003f00047c82 */ /* 0x000fe20008000000 */
[----:B------:R-:W-:Y:S01]  /*06d0*/  LEA.HI.X.SX32 R85, R16, R27, 0x1, P1 ;  /* 0x0000001b10557211 */ /* 0x000fe200008f0eff */
[----:B------:R-:W-:Y:S01]  /*06e0*/  IMAD.HI R19, R19, 0x2, RZ ;  /* 0x0000000213137827 */ /* 0x000fe200078e02ff */
[----:B------:R-:W-:-:S02]  /*06f0*/  LEA R80, P3, R20, R83, 0x1 ;  /* 0x0000005314507211 */ /* 0x000fc400078608ff */
[----:B------:R-:W-:Y:S01]  /*0700*/  LEA R82, P2, R17, R83, 0x1 ;  /* 0x0000005311527211 */ /* 0x000fe200078408ff */
[----:B------:R-:W-:Y:S01]  /*0710*/  IMAD R24, R29, 0x4, R22 ;  /* 0x000000041d187824 */ /* 0x000fe200078e0216 */
[----:B------:R-:W-:Y:S02]  /*0720*/  LEA.HI.X.SX32 R87, R18, R27, 0x1, P0 ;  /* 0x0000001b12577211 */ /* 0x000fe400000f0eff */
[----:B------:R-:W-:Y:S01]  /*0730*/  IADD3.X R19, R19, UR5, R68, P4, P5 ;  /* 0x0000000513137c10 */ /* 0x000fe2000a7ea444 */
[----:B------:R-:W-:Y:S01]  /*0740*/  IMAD R16, R29, 0x4, R24 ;  /* 0x000000041d107824 */ /* 0x000fe200078e0218 */
[----:B------:R-:W-:Y:S02]  /*0750*/  LEA R76, P1, R22, R73, 0x1 ;  /* 0x00000049164c7211 */ /* 0x000fe400078208ff */
[----:B------:R-:W-:Y:S02]  /*0760*/  CS2R R28, SRZ ;  /* 0x00000000001c7805 */ /* 0x000fe4000001ff00 */
[----:B------:R-:W-:Y:S01]  /*0770*/  SHF.R.S32.HI R18, RZ, 0x6, R0 ;  /* 0x00000006ff127819 */ /* 0x000fe20000011400 */
[----:B------:R-:W-:Y:S01]  /*0780*/  ULDC UR5, c[0x0][0x238] ;  /* 0x00008e0000057ab9 */ /* 0x000fe20000000800 */
[-C--:B------:R-:W-:Y:S01]  /*0790*/  LEA.HI.X.SX32 R81, R20, R27.reuse, 0x1, P3 ;  /* 0x0000001b14517211 */ /* 0x080fe200018f0eff */
[----:B------:R-:W-:Y:S01]  /*07a0*/  IMAD.MOV.U32 R20, RZ, RZ, RZ ;  /* 0x000000ffff147224 */ /* 0x000fe200078e00ff */
[----:B------:R-:W-:-:S02]  /*07b0*/  LEA.HI.X.SX32 R83, R17, R27, 0x1, P2 ;  /* 0x0000001b11537211 */ /* 0x000fc400010f0eff */
[----:B------:R-:W-:Y:S02]  /*07c0*/  CS2R R26, SRZ ;  /* 0x00000000001a7805 */ /* 0x000fe4000001ff00 */
[----:B------:R-:W-:Y:S01]  /*07d0*/  LEA.HI.X.SX32 R77, R22, R19, 0x1, P1 ;  /* 0x00000013164d7211 */ /* 0x000fe200008f0eff */
[----:B------:R-:W-:Y:S01]  /*07e0*/  IMAD R22, R25, 0x90, RZ ;  /* 0x0000009019167824 */ /* 0x000fe200078e02ff */
[-C--:B------:R-:W-:Y:S02]  /*07f0*/  LEA R78, P0, R21, R73.reuse, 0x1 ;  /* 0x00000049154e7211 */ /* 0x080fe400078008ff */
[-C--:B------:R-:W-:Y:S02]  /*0800*/  LEA R74, P2, R24, R73.reuse, 0x1 ;  /* 0x00000049184a7211 */ /* 0x080fe400078408ff */
[----:B------:R-:W-:Y:S02]  /*0810*/  LEA R72, P3, R16, R73, 0x1 ;  /* 0x0000004910487211 */ /* 0x000fe400078608ff */
[----:B------:R-:W-:-:S02]  /*0820*/  SGXT R18, R18, 0x1 ;  /* 0x000000011212781a */ /* 0x000fc40000000200 */
[-C--:B------:R-:W-:Y:S02]  /*0830*/  LEA.HI.X.SX32 R79, R21, R19.reuse, 0x1, P0 ;  /* 0x00000013154f7211 */ /* 0x080fe400000f0eff */
[-C--:B------:R-:W-:Y:S02]  /*0840*/  LEA.HI.X.SX32 R75, R24, R19.reuse, 0x1, P2 ;  /* 0x00000013184b7211 */ /* 0x080fe400010f0eff */
[----:B------:R-:W-:Y:S02]  /*0850*/  CS2R R24, SRZ ;  /* 0x0000000000187805 */ /* 0x000fe4000001ff00 */
[----:B------:R-:W-:Y:S02]  /*0860*/  LEA.HI.X.SX32 R73, R16, R19, 0x1, P3 ;  /* 0x0000001310497211 */ /* 0x000fe400018f0eff */
[----:B------:R-:W-:Y:S02]  /*0870*/  LOP3.LUT R18, R18, 0x90, RZ, 0xc0, !PT ;  /* 0x0000009012127812 */ /* 0x000fe400078ec0ff */
[----:B------:R-:W-:-:S02]  /*0880*/  LOP3.LUT R19, R22, 0x30, R5, 0x78, !PT ;  /* 0x0000003016137812 */ /* 0x000fc400078e7805 */
[----:B------:R-:W-:Y:S02]  /*0890*/  LOP3.LUT R21, R18, 0x17e, R5, 0x78, !PT ;  /* 0x0000017e12157812 */ /* 0x000fe400078e7805 */
[----:B------:R-:W-:Y:S02]  /*08a0*/  LOP3.LUT R17, R6, 0x40, RZ, 0x3c, !PT ;  /* 0x0000004006117812 */ /* 0x000fe400078e3cff */
[----:B------:R-:W-:Y:S02]  /*08b0*/  MOV R70, 0x3f800000 ;  /* 0x3f80000000467802 */ /* 0x000fe40000000f00 */
[----:B------:R-:W-:Y:S02]  /*08c0*/  MOV R16, RZ ;  /* 0x000000ff00107202 */ /* 0x000fe40000000f00 */
[----:B------:R-:W-:Y:S02]  /*08d0*/  MOV R68, 0x3f800000 ;  /* 0x3f80000000447802 */ /* 0x000fe40000000f00 */
[----:B------:R-:W-:-:S02]  /*08e0*/  LOP3.LUT R22, R12, 0x8, RZ, 0xfc, !PT ;  /* 0x000000080c167812 */ /* 0x000fc400078efcff */
[----:B------:R-:W-:-:S07]  /*08f0*/  LOP3.LUT R18, R19, 0x40, RZ, 0x3c, !PT ;  /* 0x0000004013127812 */ /* 0x000fce00078e3cff */
.L_x_1:
[----:B------:R-:W-:-:S04]  /*0900*/  IMAD.WIDE R32, R20, 0x2, R86 ;  /* 0x0000000214207825 */ /* 0x000fc800078e0256 */
[C---:B------:R-:W-:Y:S02]  /*0910*/  IMAD.WIDE R36, R20.reuse, 0x2, R82 ;  /* 0x0000000214247825 */ /* 0x040fe400078e0252 */
[----:B------:R-:W2:Y:S02]  /*0920*/  LDG.E.U16 R32, desc[UR10][R32.64] ;  /* 0x0000000a20207981 */ /* 0x000ea4000c1e1500 */
[C---:B------:R-:W-:Y:S02]  /*0930*/  IMAD.WIDE R38, R20.reuse, 0x2, R80 ;  /* 0x0000000214267825 */ /* 0x040fe400078e0250 */
[----:B------:R-:W3:Y:S02]  /*0940*/  LDG.E.U16 R36, desc[UR10][R36.64] ;  /* 0x0000000a24247981 */ /* 0x000ee4000c1e1500 */
[----:B------:R-:W-:Y:S02]  /*0950*/  IMAD.WIDE R34, R20, 0x2, R84 ;  /* 0x0000000214227825 */ /* 0x000fe400078e0254 */
[----:B------:R-:W4:Y:S04]  /*0960*/  LDG.E.U16 R38, desc[UR10][R38.64] ;  /* 0x0000000a26267981 */ /* 0x000f28000c1e1500 */
[----:B------:R-:W5:Y:S01]  /*0970*/  LDG.E.U16 R42, desc[UR10][R34.64] ;  /* 0x0000000a222a7981 */ /* 0x000f62000c1e1500 */
[----:B------:R-:W-:Y:S01]  /*0980*/  BAR.SYNC.DEFER_BLOCKING 0x0 ;  /* 0x0000000000007b1d */ /* 0x000fe20000010000 */
[----:B------:R-:W-:-:S04]  /*0990*/  IMAD.WIDE R40, R16, 0x2, R78 ;  /* 0x0000000210287825 */ /* 0x000fc800078e024e */
[----:B------:R-:W-:-:S04]  /*09a0*/  IMAD.WIDE R48, R16, 0x2, R74 ;  /* 0x0000000210307825 */ /* 0x000fc800078e024a */
[----:B------:R-:W-:-:S04]  /*09b0*/  IMAD.WIDE R98, R16, 0x2, R76 ;  /* 0x0000000210627825 */ /* 0x000fc800078e024c */
[----:B------:R-:W-:Y:S01]  /*09c0*/  IMAD.WIDE R50, R16, 0x2, R72 ;  /* 0x0000000210327825 */ /* 0x000fe200078e0248 */
[----:B--2---:R-:W-:Y:S04]  /*09d0*/  STS.U16 [R21+UR6], R32 ;  /* 0x0000002015007988 */ /* 0x004fe80008000406 */
[----:B---3--:R-:W-:Y:S04]  /*09e0*/  STS.U16 [R21+UR6+0x400], R36 ;  /* 0x0004002415007988 */ /* 0x008fe80008000406 */
[----:B----4-:R-:W-:Y:S04]  /*09f0*/  STS.U16 [R21+UR6+0x600], R38 ;  /* 0x0006002615007988 */ /* 0x010fe80008000406 */
[----:B-----5:R-:W-:Y:S01]  /*0a00*/  STS.U16 [R21+UR6+0x200], R42 ;  /* 0x0002002a15007988 */ /* 0x020fe20008000406 */
[----:B------:R-:W-:Y:S06]  /*0a10*/  BAR.SYNC.DEFER_BLOCKING 0x0 ;  /* 0x0000000000007b1d */ /* 0x000fec0000010000 */
[----:B------:R0:W2:Y:S04]  /*0a20*/  LDG.E.U16 R91, desc[UR10][R40.64] ;  /* 0x0000000a285b7981 */ /* 0x0000a8000c1e1500 */
[----:B------:R1:W3:Y:S04]  /*0a30*/  LDG.E.U16 R93, desc[UR10][R48.64] ;  /* 0x0000000a305d7981 */ /* 0x0002e8000c1e1500 */
[----:B------:R-:W4:Y:S04]  /*0a40*/  LDG.E.U16 R98, desc[UR10][R98.64] ;  /* 0x0000000a62627981 */ /* 0x000f28000c1e1500 */
[----:B------:R5:W4:Y:S04]  /*0a50*/  LDG.E.U16 R94, desc[UR10][R50.64] ;  /* 0x0000000a325e7981 */ /* 0x000b28000c1e1500 */
[----:B------:R-:W-:Y:S04]  /*0a60*/  LDSM.16.MT88.4 R32, [R14+0x800] ;  /* 0x000800000e20783b */ /* 0x000fe80000004200 */
[----:B------:R-:W5:Y:S04]  /*0a70*/  LDSM.16.M88.4 R44, [R15+0x200] ;  /* 0x000200000f2c783b */ /* 0x000f680000000200 */
[----:B------:R-:W5:Y:S04]  /*0a80*/  LDSM.16.M88.4 R52, [R15] ;  /* 0x000000000f34783b */ /* 0x000f680000000200 */
[----:B------:R-:W5:Y:S01]  /*0a90*/  LDSM.16.M88.4 R60, [R15+0x400] ;  /* 0x000400000f3c783b */ /* 0x000f620000000200 */
[----:B------:R-:W-:-:S03]  /*0aa0*/  LEA R97, R8, UR4, 0x1 ;  /* 0x0000000408617c11 */ /* 0x000fc6000f8e08ff */
[----:B0-----:R-:W0:Y:S01]  /*0ab0*/  LDSM.16.M88.4 R40, [R15+0x600] ;  /* 0x000600000f28783b */ /* 0x001e220000000200 */
[C---:B-1----:R-:W-:Y:S01]  /*0ac0*/  IADD3 R49, R97.reuse, 0x11, RZ ;  /* 0x0000001161317810 */ /* 0x042fe20007ffe0ff */
[C---:B------:R-:W-:Y:S01]  /*0ad0*/  VIADD R57, R97.reuse, 0x18 ;  /* 0x0000001861397836 */ /* 0x040fe20000000000 */
[----:B------:R-:W-:Y:S01]  /*0ae0*/  BAR.SYNC.DEFER_BLOCKING 0x0 ;  /* 0x0000000000007b1d */ /* 0x000fe20000010000 */
[----:B-----5:R-:W-:Y:S07]  /*0af0*/  HMMA.16816.F32 R36, R32, R44, RZ ;  /* 0x0000002c2024723c */ /* 0x020fee00000018ff */
[----:B------:R-:W-:-:S05]  /*0b00*/  VIADD R45, R97, 0x10 ;  /* 0x00000010612d7836 */ /* 0x000fca0000000000 */
[-C--:B------:R-:W-:Y:S02]  /*0b10*/  ISETP.GE.AND P2, PT, R12, R45.reuse, PT ;  /* 0x0000002d0c00720c */ /* 0x080fe40003f46270 */
[----:B------:R-:W-:Y:S02]  /*0b20*/  ISETP.GE.AND P4, PT, R22, R45, PT ;  /* 0x0000002d1600720c */ /* 0x000fe40003f86270 */
[----:B------:R-:W-:Y:S01]  /*0b30*/  HMMA.16816.F32 R44, R32, R46, RZ ;  /* 0x0000002e202c723c */ /* 0x000fe200000018ff */
[-C--:B------:R-:W-:Y:S02]  /*0b40*/  ISETP.GE.AND P6, PT, R12, R49.reuse, PT ;  /* 0x000000310c00720c */ /* 0x080fe40003fc6270 */
[----:B------:R-:W-:Y:S02]  /*0b50*/  ISETP.GE.AND P3, PT, R22, R49, PT ;  /* 0x000000311600720c */ /* 0x000fe40003f66270 */
[----:B------:R-:W-:-:S03]  /*0b60*/  IADD3 R49, R97, 0x19, RZ ;  /* 0x0000001961317810 */ /* 0x000fc60007ffe0ff */
[----:B------:R-:W-:Y:S01]  /*0b70*/  FMUL R36, R36, UR5 ;  /* 0x0000000524247c20 */ /* 0x000fe20008400000 */
[-C--:B------:R-:W-:Y:S01]  /*0b80*/  ISETP.GE.AND P5, PT, R12, R57.reuse, PT ;  /* 0x000000390c00720c */ /* 0x080fe20003fa6270 */
[----:B------:R-:W-:Y:S01]  /*0b90*/  FMUL R38, R38, UR5 ;  /* 0x0000000526267c20 */ /* 0x000fe20008400000 */
[----:B------:R-:W-:Y:S01]  /*0ba0*/  ISETP.GE.AND P1, PT, R22, R57, PT ;  /* 0x000000391600720c */ /* 0x000fe20003f26270 */
[----:B------:R-:W-:Y:S01]  /*0bb0*/  FMUL R37, R37, UR5 ;  /* 0x0000000525257c20 */ /* 0x000fe20008400000 */
[----:B------:R-:W-:Y:S01]  /*0bc0*/  FSEL R71, R36, -INF , P2 ;  /* 0xff80000024477808 */ /* 0x000fe20001000000 */
[----:B------:R-:W-:Y:S01]  /*0bd0*/  VIADD R57, R97, 0x9 ;  /* 0x0000000961397836 */ /* 0x000fe20000000000 */
[-C--:B------:R-:W-:Y:S02]  /*0be0*/  ISETP.GE.AND P0, PT, R12, R49.reuse, PT ;  /* 0x000000310c00720c */ /* 0x080fe40003f06270 */
[----:B------:R-:W-:Y:S02]  /*0bf0*/  ISETP.GE.AND P2, PT, R22, R49, PT ;  /* 0x000000311600720c */ /* 0x000fe40003f46270 */
[----:B------:R-:W-:Y:S01]  /*0c00*/  HMMA.16816.F32 R48, R32, R54, RZ ;  /* 0x000000362030723c */ /* 0x000fe200000018ff */
[----:B------:R-:W-:-:S02]  /*0c10*/  FSEL R88, R38, -INF , P4 ;  /* 0xff80000026587808 */ /* 0x000fc40002000000 */
[----:B------:R-:W-:Y:S02]  /*0c20*/  FSEL R89, R37, -INF , P6 ;  /* 0xff80000025597808 */ /* 0x000fe40003000000 */
[-C--:B------:R-:W-:Y:S02]  /*0c30*/  ISETP.GE.AND P4, PT, R12, R57.reuse, PT ;  /* 0x000000390c00720c */ /* 0x080fe40003f86270 */
[----:B------:R-:W-:Y:S02]  /*0c40*/  ISETP.GE.AND P6, PT, R22, R57, PT ;  /* 0x000000391600720c */ /* 0x000fe40003fc6270 */
[----:B------:R-:W-:Y:S01]  /*0c50*/  HMMA.16816.F32 R56, R32, R60, RZ ;  /* 0x0000003c2038723c */ /* 0x000fe200000018ff */
[----:B------:R-:W-:Y:S01]  /*0c60*/  FMUL R39, R39, UR5 ;  /* 0x0000000527277c20 */ /* 0x000fe20008400000 */
[----:B------:R-:W-:-:S04]  /*0c70*/  FMUL R44, R44, UR5 ;  /* 0x000000052c2c7c20 */ /* 0x000fc80008400000 */
[C---:B------:R-:W-:Y:S01]  /*0c80*/  HMMA.16816.F32 R60, R32.reuse, R62, RZ ;  /* 0x0000003e203c723c */ /* 0x040fe200000018ff */
[----:B------:R-:W-:Y:S01]  /*0c90*/  LOP3.LUT R37, R97, 0x21, RZ, 0xfc, !PT ;  /* 0x0000002161257812 */ /* 0x000fe200078efcff */
[----:B------:R-:W-:Y:S01]  /*0ca0*/  FMUL R46, R46, UR5 ;  /* 0x000000052e2e7c20 */ /* 0x000fe20008400000 */
[----:B------:R-:W-:Y:S01]  /*0cb0*/  FSEL R90, R39, -INF , P3 ;  /* 0xff800000275a7808 */ /* 0x000fe20001800000 */
[----:B------:R-:W-:Y:S02]  /*0cc0*/  FMUL R45, R45, UR5 ;  /* 0x000000052d2d7c20 */ /* 0x000fe40008400000 */
[----:B0-----:R-:W-:Y:S01]  /*0cd0*/  HMMA.16816.F32 R64, R32, R40, RZ ;  /* 0x000000282040723c */ /* 0x001fe200000018ff */
[----:B------:R-:W-:-:S05]  /*0ce0*/  ISETP.GE.AND P3, PT, R22, R37, PT ;  /* 0x000000251600720c */ /* 0x000fca0003f66270 */
[----:B------:R-:W-:Y:S01]  /*0cf0*/  HMMA.16816.F32 R52, R32, R52, RZ ;  /* 0x000000342034723c */ /* 0x000fe200000018ff */
[----:B------:R-:W-:Y:S01]  /*0d00*/  FSEL R46, R46, -INF , P1 ;  /* 0xff8000002e2e7808 */ /* 0x000fe20000800000 */
[----:B------:R-:W-:-:S04]  /*0d10*/  FMUL R47, R47, UR5 ;  /* 0x000000052f2f7c20 */ /* 0x000fc80008400000 */
[----:B------:R-:W-:Y:S01]  /*0d20*/  HMMA.16816.F32 R32, R32, R42, RZ ;  /* 0x0000002a2020723c */ /* 0x000fe200000018ff */
[----:B------:R-:W-:Y:S01]  /*0d30*/  FMUL R39, R49, UR5 ;  /* 0x0000000531277c20 */ /* 0x000fe20008400000 */
[----:B------:R-:W-:Y:S01]  /*0d40*/  FMUL R36, R51, UR5 ;  /* 0x0000000533247c20 */ /* 0x000fe20008400000 */
[----:B------:R-:W-:Y:S01]  /*0d50*/  FSEL R92, R47, -INF , P2 ;  /* 0xff8000002f5c7808 */ /* 0x000fe20001000000 */
[----:B------:R-:W-:Y:S02]  /*0d60*/  FMUL R51, R57, UR5 ;  /* 0x0000000539337c20 */ /* 0x000fe40008400000 */
[----:B------:R-:W-:Y:S01]  /*0d70*/  FSEL R39, R39, -INF , P4 ;  /* 0xff80000027277808 */ /* 0x000fe20002000000 */
[----:B------:R-:W-:Y:S01]  /*0d80*/  FMUL R59, R59, UR5 ;  /* 0x000000053b3b7c20 */ /* 0x000fe20008400000 */
[----:B------:R-:W-:Y:S01]  /*0d90*/  FSEL R36, R36, -INF , P6 ;  /* 0xff80000024247808 */ /* 0x000fe20003000000 */
[----:B------:R-:W-:Y:S01]  /*0da0*/  FMUL R100, R62, UR5 ;  /* 0x000000053e647c20 */ /* 0x000fe20008400000 */
[----:B------:R-:W-:-:S02]  /*0db0*/  FMUL R63, R63, UR5 ;  /* 0x000000053f3f7c20 */ /* 0x000fc40008400000 */
[----:B------:R-:W-:Y:S01]  /*0dc0*/  FSEL R62, R59, -INF , P3 ;  /* 0xff8000003b3e7808 */ /* 0x000fe20001800000 */
[----:B------:R-:W-:Y:S01]  /*0dd0*/  FMUL R67, R67, UR5 ;  /* 0x0000000543437c20 */ /* 0x000fe20008400000 */
[----:B------:R-:W-:Y:S01]  /*0de0*/  FMUL R102, R66, UR5 ;  /* 0x0000000542667c20 */ /* 0x000fe20008400000 */
[----:B------:R-:W-:-:S09]  /*0df0*/  FMUL R40, R50, UR5 ;  /* 0x0000000532287c20 */ /* 0x000fd20008400000 */
[----:B------:R-:W-:Y:S01]  /*0e00*/  FMUL R104, R34, UR5 ;  /* 0x0000000522687c20 */ /* 0x000fe20008400000 */
[----:B------:R-:W-:Y:S01]  /*0e10*/  FMUL R34, R54, UR5 ;  /* 0x0000000536227c20 */ /* 0x000fe20008400000 */
[----:B------:R-:W-:Y:S01]  /*0e20*/  FMUL R38, R55, UR5 ;  /* 0x0000000537267c20 */ /* 0x000fe20008400000 */
[----:B------:R-:W-:Y:S01]  /*0e30*/  IADD3 R41, R97, 0x8, RZ ;  /* 0x0000000861297810 */ /* 0x000fe20007ffe0ff */
[----:B------:R-:W-:Y:S01]  /*0e40*/  FMUL R42, R53, UR5 ;  /* 0x00000005352a7c20 */ /* 0x000fe20008400000 */
        /* <DEDUP_REMOVED lines=8> */
[----:B--2---:R0:W-:Y:S04]  /*0ed0*/  STS.U16 [R6+UR6], R91 ;  /* 0x0000005b06007988 */ /* 0x0041e80008000406 */
[----:B---3--:R1:W-:Y:S01]  /*0ee0*/  STS.U16 [R6+UR6+0x400], R93 ;  /* 0x0004005d06007988 */ /* 0x0083e20008000406 */
[----:B0-----:R-:W-:-:S02]  /*0ef0*/  FSEL R91, R44, -INF , P5 ;  /* 0xff8000002c5b7808 */ /* 0x001fc40002800000 */
[----:B------:R-:W-:Y:S02]  /*0f00*/  ISETP.GE.AND P5, PT, R12, R37, PT ;  /* 0x000000250c00720c */ /* 0x000fe40003fa6270 */
[----:B------:R-:W-:Y:S02]  /*0f10*/  LOP3.LUT R37, R97, 0x28, RZ, 0xfc, !PT ;  /* 0x0000002861257812 */ /* 0x000fe400078efcff */
[----:B-1----:R-:W-:Y:S02]  /*0f20*/  FSEL R93, R45, -INF , P0 ;  /* 0xff8000002d5d7808 */ /* 0x002fe40000000000 */
[-C--:B------:R-:W-:Y:S02]  /*0f30*/  ISETP.GE.AND P1, PT, R22, R37.reuse, PT ;  /* 0x000000251600720c */ /* 0x080fe40003f26270 */
[----:B------:R-:W-:Y:S02]  /*0f40*/  ISETP.GE.AND P0, PT, R12, R37, PT ;  /* 0x000000250c00720c */ /* 0x000fe40003f06270 */
[----:B------:R-:W-:-:S04]  /*0f50*/  LOP3.LUT R37, R97, 0x29, RZ, 0xfc, !PT ;  /* 0x0000002961257812 */ /* 0x000fc800078efcff */
[-C--:B------:R-:W-:Y:S02]  /*0f60*/  ISETP.GE.AND P2, PT, R22, R37.reuse, PT ;  /* 0x000000251600720c */ /* 0x080fe40003f46270 */
[----:B------:R-:W-:Y:S02]  /*0f70*/  ISETP.GE.AND P4, PT, R12, R37, PT ;  /* 0x000000250c00720c */ /* 0x000fe40003f86270 */
[----:B------:R-:W-:Y:S02]  /*0f80*/  LOP3.LUT R37, R97, 0x30, RZ, 0xfc, !PT ;  /* 0x0000003061257812 */ /* 0x000fe400078efcff */
[----:B------:R-:W-:Y:S02]  /*0f90*/  FSEL R51, R51, -INF , P5 ;  /* 0xff80000033337808 */ /* 0x000fe40002800000 */
[-C--:B------:R-:W-:Y:S02]  /*0fa0*/  ISETP.GE.AND P6, PT, R22, R37.reuse, PT ;  /* 0x000000251600720c */ /* 0x080fe40003fc6270 */
[----:B------:R-:W-:-:S02]  /*0fb0*/  ISETP.GE.AND P5, PT, R12, R37, PT ;  /* 0x000000250c00720c */ /* 0x000fc40003fa6270 */
[C---:B------:R-:W-:Y:S02]  /*0fc0*/  LOP3.LUT R37, R97.reuse, 0x31, RZ, 0xfc, !PT ;  /* 0x0000003161257812 */ /* 0x040fe400078efcff */
[----:B------:R-:W-:Y:S02]  /*0fd0*/  FSEL R100, R100, -INF , P1 ;  /* 0xff80000064647808 */ /* 0x000fe40000800000 */
[-C--:B------:R-:W-:Y:S02]  /*0fe0*/  ISETP.GE.AND P3, PT, R22, R37.reuse, PT ;  /* 0x000000251600720c */ /* 0x080fe40003f66270 */
[----:B------:R-:W-:Y:S02]  /*0ff0*/  ISETP.GE.AND P1, PT, R12, R37, PT ;  /* 0x000000250c00720c */ /* 0x000fe40003f26270 */
[----:B------:R-:W-:Y:S02]  /*1000*/  LOP3.LUT R37, R97, 0x38, RZ, 0xfc, !PT ;  /* 0x0000003861257812 */ /* 0x000fe400078efcff */
[----:B------:R-:W-:-:S02]  /*1010*/  FSEL R66, R63, -INF , P2 ;  /* 0xff8000003f427808 */ /* 0x000fc40001000000 */
[----:B------:R-:W-:Y:S02]  /*1020*/  ISETP.GE.AND P2, PT, R22, R37, PT ;  /* 0x000000251600720c */ /* 0x000fe40003f46270 */
[----:B------:R-:W-:Y:S02]  /*1030*/  FSEL R54, R67, -INF , P3 ;  /* 0xff80000043367808 */ /* 0x000fe40001800000 */
[----:B------:R-:W-:Y:S02]  /*1040*/  FSEL R102, R102, -INF , P6 ;  /* 0xff80000066667808 */ /* 0x000fe40003000000 */
[----:B------:R-:W-:Y:S02]  /*1050*/  ISETP.GE.AND P3, PT, R22, R97, PT ;  /* 0x000000611600720c */ /* 0x000fe40003f66270 */
[----:B------:R-:W-:Y:S01]  /*1060*/  ISETP.GE.AND P6, PT, R12, R37, PT ;  /* 0x000000250c00720c */ /* 0x000fe20003fc6270 */
[----:B------:R-:W-:Y:S01]  /*1070*/  FMUL R37, R52, UR5 ;  /* 0x0000000534257c20 */ /* 0x000fe20008400000 */
[----:B------:R-:W-:-:S02]  /*1080*/  FSEL R104, R104, -INF , P2 ;  /* 0xff80000068687808 */ /* 0x000fc40001000000 */
[-C--:B------:R-:W-:Y:S02]  /*1090*/  ISETP.GE.AND P2, PT, R12, R97.reuse, PT ;  /* 0x000000610c00720c */ /* 0x080fe40003f46270 */
[----:B------:R-:W-:Y:S02]  /*10a0*/  FSEL R34, R34, -INF , P3 ;  /* 0xff80000022227808 */ /* 0x000fe40001800000 */
[-C--:B------:R-:W-:Y:S02]  /*10b0*/  ISETP.GT.AND P3, PT, R22, R97.reuse, PT ;  /* 0x000000611600720c */ /* 0x080fe40003f64270 */
[----:B------:R-:W-:Y:S02]  /*10c0*/  FSEL R37, R37, -INF , P2 ;  /* 0xff80000025257808 */ /* 0x000fe40001000000 */
[----:B------:R-:W-:Y:S02]  /*10d0*/  FSEL R40, R40, -INF , P2 ;  /* 0xff80000028287808 */ /* 0x000fe40001000000 */
[----:B------:R-:W-:-:S02]  /*10e0*/  ISETP.GT.AND P2, PT, R12, R97, PT ;  /* 0x000000610c00720c */ /* 0x000fc40003f44270 */
[----:B------:R-:W-:Y:S02]  /*10f0*/  FSEL R38, R38, -INF , P3 ;  /* 0xff80000026267808 */ /* 0x000fe40001800000 */
[----:B------:R-:W-:Y:S01]  /*1100*/  ISETP.GE.AND P3, PT, R12, R41, PT ;  /* 0x000000290c00720c */ /* 0x000fe20003f66270 */
[----:B------:R-:W-:Y:S01]  /*1110*/  FMUL R41, R48, UR5 ;  /* 0x0000000530297c20 */ /* 0x000fe20008400000 */
[----:B------:R-:W-:Y:S02]  /*1120*/  FSEL R42, R42, -INF , P2 ;  /* 0xff8000002a2a7808 */ /* 0x000fe40001000000 */
[----:B------:R-:W-:Y:S02]  /*1130*/  FMNMX R43, R34, R38, !PT ;  /* 0x00000026222b7209 */ /* 0x000fe40007800000 */
[----:B------:R-:W-:Y:S02]  /*1140*/  FSEL R41, R41, -INF , P3 ;  /* 0xff80000029297808 */ /* 0x000fe40001800000 */
[----:B------:R-:W-:-:S02]  /*1150*/  FMNMX R44, R37, R42, !PT ;  /* 0x0000002a252c7209 */ /* 0x000fc40007800000 */
[----:B------:R-:W-:Y:S02]  /*1160*/  FMNMX R45, R40, R43, !PT ;  /* 0x0000002b282d7209 */ /* 0x000fe40007800000 */
[----:B------:R-:W-:Y:S02]  /*1170*/  FMNMX R44, R41, R44, !PT ;  /* 0x0000002c292c7209 */ /* 0x000fe40007800000 */
[----:B------:R-:W-:Y:S02]  /*1180*/  LOP3.LUT R43, R97, 0x39, RZ, 0xfc, !PT ;  /* 0x00000039612b7812 */ /* 0x000fe400078efcff */
[----:B------:R-:W-:Y:S02]  /*1190*/  FMNMX R45, R36, R45, !PT ;  /* 0x0000002d242d7209 */ /* 0x000fe40007800000 */
[----:B------:R-:W-:Y:S02]  /*11a0*/  FMNMX R44, R39, R44, !PT ;  /* 0x0000002c272c7209 */ /* 0x000fe40007800000 */
[----:B------:R-:W-:-:S02]  /*11b0*/  ISETP.GE.AND P2, PT, R22, R43, PT ;  /* 0x0000002b1600720c */ /* 0x000fc40003f46270 */
[----:B------:R-:W-:Y:S02]  /*11c0*/  FMNMX R45, R88, R45, !PT ;  /* 0x0000002d582d7209 */ /* 0x000fe40007800000 */
[----:B------:R-:W-:Y:S02]  /*11d0*/  LOP3.LUT R97, R97, 0x20, RZ, 0xfc, !PT ;  /* 0x0000002061617812 */ /* 0x000fe400078efcff */
[----:B------:R-:W-:Y:S02]  /*11e0*/  FMNMX R44, R71, R44, !PT ;  /* 0x0000002c472c7209 */ /* 0x000fe40007800000 */
[----:B------:R-:W-:Y:S02]  /*11f0*/  FSEL R48, R35, -INF , P2 ;  /* 0xff80000023307808 */ /* 0x000fe40001000000 */
[----:B------:R-:W-:Y:S02]  /*1200*/  FMNMX R45, R90, R45, !PT ;  /* 0x0000002d5a2d7209 */ /* 0x000fe40007800000 */
[----:B------:R-:W-:-:S02]  /*1210*/  ISETP.GE.AND P2, PT, R22, R97, PT ;  /* 0x000000611600720c */ /* 0x000fc40003f46270 */
[----:B------:R-:W-:Y:S02]  /*1220*/  FMNMX R44, R89, R44, !PT ;  /* 0x0000002c592c7209 */ /* 0x000fe40007800000 */
[----:B------:R-:W-:Y:S02]  /*1230*/  FMNMX R45, R46, R45, !PT ;  /* 0x0000002d2e2d7209 */ /* 0x000fe40007800000 */
[----:B------:R-:W-:Y:S02]  /*1240*/  FSEL R50, R50, -INF , P2 ;  /* 0xff80000032327808 */ /* 0x000fe40001000000 */
[----:B------:R-:W-:Y:S02]  /*1250*/  ISETP.GE.AND P2, PT, R12, R97, PT ;  /* 0x000000610c00720c */ /* 0x000fe40003f46270 */
[----:B------:R-:W-:Y:S02]  /*1260*/  FMNMX R44, R91, R44, !PT ;  /* 0x0000002c5b2c7209 */ /* 0x000fe40007800000 */
[----:B------:R-:W-:-:S02]  /*1270*/  FMNMX R45, R92, R45, !PT ;  /* 0x0000002d5c2d7209 */ /* 0x000fc40007800000 */
[----:B------:R-:W-:Y:S02]  /*1280*/  FSEL R55, R55, -INF , P2 ;  /* 0xff80000037377808 */ /* 0x000fe40001000000 */
[----:B------:R-:W-:Y:S02]  /*1290*/  FMNMX R44, R93, R44, !PT ;  /* 0x0000002c5d2c7209 */ /* 0x000fe40007800000 */
[----:B------:R-:W-:Y:S02]  /*12a0*/  FMNMX R45, R50, R45, !PT ;  /* 0x0000002d322d7209 */ /* 0x000fe40007800000 */
[----:B------:R-:W-:Y:S02]  /*12b0*/  FMNMX R44, R55, R44, !PT ;  /* 0x0000002c372c7209 */ /* 0x000fe40007800000 */
[----:B------:R-:W-:Y:S02]  /*12c0*/  FMNMX R45, R62, R45, !PT ;  /* 0x0000002d3e2d7209 */ /* 0x000fe40007800000 */
[----:B------:R-:W-:-:S02]  /*12d0*/  FSEL R57, R57, -INF , P0 ;  /* 0xff80000039397808 */ /* 0x000fc40000000000 */
[----:B------:R-:W-:Y:S01]  /*12e0*/  FMNMX R44, R51, R44, !PT ;  /* 0x0000002c332c7209 */ /* 0x000fe20007800000 */
[----:B------:R-:W-:Y:S01]  /*12f0*/  FMUL R63, R64, UR5 ;  /* 0x00000005403f7c20 */ /* 0x000fe20008400000 */
[----:B------:R-:W-:Y:S02]  /*1300*/  FMNMX R45, R100, R45, !PT ;  /* 0x0000002d642d7209 */ /* 0x000fe40007800000 */
[----:B------:R-:W-:Y:S02]  /*1310*/  FSEL R61, R61, -INF , P4 ;  /* 0xff8000003d3d7808 */ /* 0x000fe40002000000 */
[----:B------:R-:W-:Y:S02]  /*1320*/  FMNMX R44, R57, R44, !PT ;  /* 0x0000002c392c7209 */ /* 0x000fe40007800000 */
[----:B------:R-:W-:Y:S02]  /*1330*/  FMNMX R45, R66, R45, !PT ;  /* 0x0000002d422d7209 */ /* 0x000fe40007800000 */
[----:B------:R-:W-:-:S02]  /*1340*/  FSEL R63, R63, -INF , P5 ;  /* 0xff8000003f3f7808 */ /* 0x000fc40002800000 */
[----:B------:R-:W-:Y:S02]  /*1350*/  FMNMX R44, R61, R44, !PT ;  /* 0x0000002c3d2c7209 */ /* 0x000fe40007800000 */
[----:B------:R-:W-:Y:S02]  /*1360*/  FMNMX R45, R102, R45, !PT ;  /* 0x0000002d662d7209 */ /* 0x000fe40007800000 */
[----:B------:R-:W-:Y:S02]  /*1370*/  FSEL R65, R65, -INF , P1 ;  /* 0xff80000041417808 */ /* 0x000fe40000800000 */
[----:B------:R-:W-:Y:S02]  /*1380*/  FMNMX R44, R63, R44, !PT ;  /* 0x0000002c3f2c7209 */ /* 0x000fe40007800000 */
[----:B------:R-:W-:Y:S02]  /*1390*/  FMNMX R45, R54, R45, !PT ;  /* 0x0000002d362d7209 */ /* 0x000fe40007800000 */
[----:B------:R-:W-:-:S02]  /*13a0*/  ISETP.GE.AND P3, PT, R12, R43, PT ;  /* 0x0000002b0c00720c */ /* 0x000fc40003f66270 */
[----:B------:R-:W-:Y:S02]  /*13b0*/  FSEL R59, R32, -INF , P6 ;  /* 0xff800000203b7808 */ /* 0x000fe40003000000 */
[----:B------:R-:W-:Y:S02]  /*13c0*/  FMNMX R44, R65, R44, !PT ;  /* 0x0000002c412c7209 */ /* 0x000fe40007800000 */
[----:B------:R-:W-:Y:S02]  /*13d0*/  FMNMX R45, R104, R45, !PT ;  /* 0x0000002d682d7209 */ /* 0x000fe40007800000 */
[----:B------:R-:W-:Y:S02]  /*13e0*/  FSEL R53, R33, -INF , P3 ;  /* 0xff80000021357808 */ /* 0x000fe40001800000 */
[----:B------:R-:W-:Y:S02]  /*13f0*/  FMNMX R44, R59, R44, !PT ;  /* 0x0000002c3b2c7209 */ /* 0x000fe40007800000 */
[----:B------:R-:W-:-:S02]  /*1400*/  FMNMX R45, R48, R45, !PT ;  /* 0x0000002d302d7209 */ /* 0x000fc40007800000 */
[----:B------:R-:W-:-:S03]  /*1410*/  FMNMX R44, R53, R44, !PT ;  /* 0x0000002c352c7209 */ /* 0x000fc60007800000 */
[----:B------:R-:W0:Y:S04]  /*1420*/  SHFL.BFLY PT, R52, R45, 0x2, 0x1f ;  /* 0x0c401f002d347f89 */ /* 0x000e2800000e0000 */
[----:B------:R-:W1:Y:S01]  /*1430*/  SHFL.BFLY PT, R33, R44, 0x2, 0x1f ;  /* 0x0c401f002c217f89 */ /* 0x000e6200000e0000 */
[----:B0-----:R-:W-:Y:S02]  /*1440*/  FMNMX R52, R45, R52, !PT ;  /* 0x000000342d347209 */ /* 0x001fe40007800000 */
[----:B-1----:R-:W-:-:S03]  /*1450*/  FMNMX R33, R44, R33, !PT ;  /* 0x000000212c217209 */ /* 0x002fc60007800000 */
[----:B------:R-:W0:Y:S04]  /*1460*/  SHFL.BFLY PT, R35, R52, 0x1, 0x1f ;  /* 0x0c201f0034237f89 */ /* 0x000e2800000e0000 */
[----:B------:R-:W1:Y:S04]  /*1470*/  SHFL.BFLY PT, R32, R33, 0x1, 0x1f ;  /* 0x0c201f0021207f89 */ /* 0x000e6800000e0000 */
[----:B----4-:R-:W-:Y:S04]  /*1480*/  STS.U16 [R17+UR6+0x200], R98 ;  /* 0x0002006211007988 */ /* 0x010fe80008000406 */
[----:B------:R-:W-:Y:S01]  /*1490*/  STS.U16 [R17+UR6+0x600], R94 ;  /* 0x0006005e11007988 */ /* 0x000fe20008000406 */
[----:B0-----:R-:W-:-:S02]  /*14a0*/  FMNMX R35, R52, R35, !PT ;  /* 0x0000002334237209 */ /* 0x001fc40007800000 */
[----:B-1----:R-:W-:Y:S02]  /*14b0*/  FMNMX R32, R33, R32, !PT ;  /* 0x0000002021207209 */ /* 0x002fe40007800000 */
[----:B------:R-:W-:Y:S02]  /*14c0*/  FMNMX R45, R35, R96, !PT ;  /* 0x00000060232d7209 */ /* 0x000fe40007800000 */
[----:B------:R-:W-:-:S03]  /*14d0*/  FMNMX R44, R32, R95, !PT ;  /* 0x0000005f202c7209 */ /* 0x000fc60007800000 */
[--C-:B------:R-:W-:Y:S01]  /*14e0*/  FADD R34, R34, -R45.reuse ;  /* 0x8000002d22227221 */ /* 0x100fe20000000000 */
[----:B------:R-:W-:Y:S01]  /*14f0*/  FADD R38, R38, -R45 ;  /* 0x8000002d26267221 */ /* 0x000fe20000000000 */
[----:B------:R-:W-:Y:S01]  /*1500*/  FADD R32, -R44, R95 ;  /* 0x0000005f2c207221 */ /* 0x000fe20000000100 */
[----:B------:R-:W-:Y:S01]  /*1510*/  FADD R33, -R45, R96 ;  /* 0x000000602d217221 */ /* 0x000fe20000000100 */
[----:B------:R-:W-:Y:S01]  /*1520*/  FMUL R34, R34, 1.4426950216293334961 ;  /* 0x3fb8aa3b22227820 */ /* 0x000fe20000400000 */
[----:B------:R-:W-:Y:S01]  /*1530*/  FMUL R38, R38, 1.4426950216293334961 ;  /* 0x3fb8aa3b26267820 */ /* 0x000fe20000400000 */
[----:B------:R-:W-:Y:S01]  /*1540*/  FMUL R49, R32, 1.4426950216293334961 ;  /* 0x3fb8aa3b20317820 */ /* 0x000fe20000400000 */
[----:B------:R-:W-:Y:S02]  /*1550*/  FMUL R33, R33, 1.4426950216293334961 ;  /* 0x3fb8aa3b21217820 */ /* 0x000fe40000400000 */
[----:B------:R-:W-:Y:S08]  /*1560*/  MUFU.EX2 R35, R38 ;  /* 0x0000002600237308 */ /* 0x000ff00000000800 */
[----:B------:R-:W0:Y:S08]  /*1570*/  MUFU.EX2 R34, R34 ;  /* 0x0000002200227308 */ /* 0x000e300000000800 */
[----:B------:R-:W1:Y:S08]  /*1580*/  MUFU.EX2 R47, R33 ;  /* 0x00000021002f7308 */ /* 0x000e700000000800 */
[----:B------:R-:W2:Y:S01]  /*1590*/  MUFU.EX2 R49, R49 ;  /* 0x0000003100317308 */ /* 0x000ea20000000800 */
[----:B------:R-:W-:Y:S01]  /*15a0*/  FADD R40, R40, -R45 ;  /* 0x8000002d28287221 */ /* 0x000fe20000000000 */
[--C-:B------:R-:W-:Y:S01]  /*15b0*/  FADD R42, R42, -R44.reuse ;  /* 0x8000002c2a2a7221 */ /* 0x100fe20000000000 */
[--C-:B------:R-:W-:Y:S01]  /*15c0*/  FADD R41, R41, -R44.reuse ;  /* 0x8000002c29297221 */ /* 0x100fe20000000000 */
[----:B------:R-:W-:Y:S01]  /*15d0*/  FADD R37, R37, -R44 ;  /* 0x8000002c25257221 */ /* 0x000fe20000000000 */
[----:B------:R-:W-:Y:S01]  /*15e0*/  FMUL R40, R40, 1.4426950216293334961 ;  /* 0x3fb8aa3b28287820 */ /* 0x000fe20000400000 */
[----:B------:R-:W-:Y:S01]  /*15f0*/  FMUL R42, R42, 1.4426950216293334961 ;  /* 0x3fb8aa3b2a2a7820 */ /* 0x000fe20000400000 */
[----:B------:R-:W-:Y:S01]  /*1600*/  FMUL R41, R41, 1.4426950216293334961 ;  /* 0x3fb8aa3b29297820 */ /* 0x000fe20000400000 */
[----:B------:R-:W-:Y:S01]  /*1610*/  FMUL R56, R37, 1.4426950216293334961 ;  /* 0x3fb8aa3b25387820 */ /* 0x000fe20000400000 */
[----:B------:R2:W-:Y:S01]  /*1620*/  MUFU.EX2 R52, R40 ;  /* 0x0000002800347308 */ /* 0x0005e20000000800 */
[----:B0-----:R-:W-:Y:S01]  /*1630*/  FADD R97, R34, R35 ;  /* 0x0000002322617221 */ /* 0x001fe20000000000 */
[----:B------:R-:W-:Y:S01]  /*1640*/  F2FP.F16.F32.PACK_AB R37, R35, R34 ;  /* 0x000000222325723e */ /* 0x000fe200000000ff */
[----:B------:R-:W-:Y:S01]  /*1650*/  BAR.SYNC.DEFER_BLOCKING 0x0 ;  /* 0x0000000000007b1d */ /* 0x000fe20000010000 */
[----:B-1----:R-:W-:-:S05]  /*1660*/  FMUL R43, R47, R27 ;  /* 0x0000001b2f2b7220 */ /* 0x002fca0000400000 */
[----:B------:R0:W-:Y:S01]  /*1670*/  MUFU.EX2 R99, R42 ;  /* 0x0000002a00637308 */ /* 0x0001e20000000800 */
[----:B--2---:R-:W-:-:S07]  /*1680*/  FMUL R40, R49, R24 ;  /* 0x0000001831287220 */ /* 0x004fce0000400000 */
[----:B------:R1:W-:Y:S01]  /*1690*/  MUFU.EX2 R58, R41 ;  /* 0x00000029003a7308 */ /* 0x0003e20000000800 */
[----:B0-----:R-:W-:Y:S01]  /*16a0*/  FMUL R42, R47, R26 ;  /* 0x0000001a2f2a7220 */ /* 0x001fe20000400000 */
[----:B------:R-:W-:Y:S01]  /*16b0*/  FADD R39, R39, -R44 ;  /* 0x8000002c27277221 */ /* 0x000fe20000000000 */
[----:B-1----:R-:W-:Y:S01]  /*16c0*/  FMUL R41, R49, R25 ;  /* 0x0000001931297220 */ /* 0x002fe20000400000 */
[----:B------:R-:W0:Y:S04]  /*16d0*/  LDSM.16.M88.4 R32, [R19+UR6] ;  /* 0x000000061320783b */ /* 0x000e280008000200 */
[----:B------:R-:W1:Y:S01]  /*16e0*/  LDSM.16.M88.4 R24, [R19+UR6+0x400] ;  /* 0x000400061318783b */ /* 0x000e620008000200 */
[----:B------:R-:W-:Y:S01]  /*16f0*/  FADD R36, R36, -R45 ;  /* 0x8000002d24247221 */ /* 0x000fe20000000000 */
[----:B------:R-:W-:-:S03]  /*1700*/  FMUL R95, R39, 1.4426950216293334961 ;  /* 0x3fb8aa3b275f7820 */ /* 0x000fc60000400000 */
[----:B------:R-:W-:Y:S01]  /*1710*/  FMUL R36, R36, 1.4426950216293334961 ;  /* 0x3fb8aa3b24247820 */ /* 0x000fe20000400000 */
[----:B------:R-:W2:Y:S08]  /*1720*/  MUFU.EX2 R56, R56 ;  /* 0x0000003800387308 */ /* 0x000eb00000000800 */
[----:B------:R2:W3:Y:S08]  /*1730*/  MUFU.EX2 R67, R36 ;  /* 0x0000002400437308 */ /* 0x0004f00000000800 */
[----:B------:R-:W4:Y:S01]  /*1740*/  MUFU.EX2 R95, R95 ;  /* 0x0000005f005f7308 */ /* 0x000f220000000800 */
[C---:B------:R-:W-:Y:S01]  /*1750*/  FMUL R30, R47.reuse, R30 ;  /* 0x0000001e2f1e7220 */ /* 0x040fe20000400000 */
[----:B------:R-:W-:Y:S01]  /*1760*/  FMUL R31, R47, R31 ;  /* 0x0000001f2f1f7220 */ /* 0x000fe20000400000 */
[C---:B------:R-:W-:Y:S01]  /*1770*/  FMUL R28, R49.reuse, R28 ;  /* 0x0000001c311c7220 */ /* 0x040fe20000400000 */
[----:B------:R-:W-:Y:S01]  /*1780*/  FMUL R29, R49, R29 ;  /* 0x0000001d311d7220 */ /* 0x000fe20000400000 */
[----:B--2---:R-:W-:-:S02]  /*1790*/  F2FP.F16.F32.PACK_AB R36, R99, R56 ;  /* 0x000000386324723e */ /* 0x004fc400000000ff */
[----:B---3--:R-:W-:Y:S02]  /*17a0*/  F2FP.F16.F32.PACK_AB R39, R67, R52 ;  /* 0x000000344327723e */ /* 0x008fe400000000ff */
[----:B----4-:R-:W-:Y:S01]  /*17b0*/  F2FP.F16.F32.PACK_AB R38, R95, R58 ;  /* 0x0000003a5f26723e */ /* 0x010fe200000000ff */
[----:B------:R-:W-:-:S06]  /*17c0*/  FADD R88, R88, -R45 ;  /* 0x8000002d58587221 */ /* 0x000fcc0000000000 */
[C---:B0-----:R-:W-:Y:S06]  /*17d0*/  HMMA.16816.F32 R28, R36.reuse, R32, R28 ;  /* 0x00000020241c723c */ /* 0x041fec000000181c */
[----:B-1----:R-:W-:Y:S01]  /*17e0*/  HMMA.16816.F32 R36, R36, R24, R40 ;  /* 0x000000182424723c */ /* 0x002fe20000001828 */
[----:B------:R-:W-:-:S06]  /*17f0*/  FADD R90, R90, -R45 ;  /* 0x8000002d5a5a7221 */ /* 0x000fcc0000000000 */
[----:B------:R-:W-:Y:S01]  /*1800*/  FADD R25, R48, -R45 ;  /* 0x8000002d30197221 */ /* 0x000fe20000000000 */
[----:B------:R-:W-:-:S03]  /*1810*/  FMUL R41, R88, 1.4426950216293334961 ;  /* 0x3fb8aa3b58297820 */ /* 0x000fc60000400000 */
[----:B------:R-:W-:Y:S01]  /*1820*/  FMUL R33, R25, 1.4426950216293334961 ;  /* 0x3fb8aa3b19217820 */ /* 0x000fe20000400000 */
[--C-:B------:R-:W-:Y:S01]  /*1830*/  FADD R25, R71, -R44.reuse ;  /* 0x8000002c47197221 */ /* 0x100fe20000000000 */
[--C-:B------:R-:W-:Y:S01]  /*1840*/  FADD R89, R89, -R44.reuse ;  /* 0x8000002c59597221 */ /* 0x100fe20000000000 */
[----:B------:R-:W-:Y:S01]  /*1850*/  FMUL R32, R90, 1.4426950216293334961 ;  /* 0x3fb8aa3b5a207820 */ /* 0x000fe20000400000 */
[--C-:B------:R-:W-:Y:S01]  /*1860*/  FADD R46, R46, -R45.reuse ;  /* 0x8000002d2e2e7221 */ /* 0x100fe20000000000 */
[----:B------:R-:W-:Y:S01]  /*1870*/  FMUL R25, R25, 1.4426950216293334961 ;  /* 0x3fb8aa3b19197820 */ /* 0x000fe20000400000 */
[--C-:B------:R-:W-:Y:S01]  /*1880*/  FADD R62, R62, -R45.reuse ;  /* 0x8000002d3e3e7221 */ /* 0x100fe20000000000 */
[--C-:B------:R-:W-:Y:S01]  /*1890*/  FADD R91, R91, -R44.reuse ;  /* 0x8000002c5b5b7221 */ /* 0x100fe20000000000 */
[----:B------:R-:W-:Y:S01]  /*18a0*/  MUFU.EX2 R41, R41 ;  /* 0x0000002900297308 */ /* 0x000fe20000000800 */
[----:B------:R-:W-:Y:S01]  /*18b0*/  FMUL R89, R89, 1.4426950216293334961 ;  /* 0x3fb8aa3b59597820 */ /* 0x000fe20000400000 */
[----:B------:R-:W-:Y:S01]  /*18c0*/  FADD R93, R93, -R44 ;  /* 0x8000002c5d5d7221 */ /* 0x000fe20000000000 */
[----:B------:R-:W-:Y:S01]  /*18d0*/  FMUL R43, R46, 1.4426950216293334961 ;  /* 0x3fb8aa3b2e2b7820 */ /* 0x000fe20000400000 */
[----:B------:R-:W-:Y:S01]  /*18e0*/  FADD R92, R92, -R45 ;  /* 0x8000002d5c5c7221 */ /* 0x000fe20000000000 */
[----:B------:R-:W-:Y:S01]  /*18f0*/  FMUL R62, R62, 1.4426950216293334961 ;  /* 0x3fb8aa3b3e3e7820 */ /* 0x000fe20000400000 */
[----:B------:R-:W-:-:S02]  /*1900*/  FMUL R91, R91, 1.4426950216293334961 ;  /* 0x3fb8aa3b5b5b7820 */ /* 0x000fc40000400000 */
[----:B------:R0:W1:Y:S01]  /*1910*/  MUFU.EX2 R40, R25 ;  /* 0x0000001900287308 */ /* 0x0000620000000800 */
[----:B------:R-:W-:Y:S01]  /*1920*/  FMUL R93, R93, 1.4426950216293334961 ;  /* 0x3fb8aa3b5d5d7820 */ /* 0x000fe20000400000 */
[----:B------:R-:W-:Y:S01]  /*1930*/  FMUL R24, R92, 1.4426950216293334961 ;  /* 0x3fb8aa3b5c187820 */ /* 0x000fe20000400000 */
[----:B------:R-:W-:Y:S01]  /*1940*/  FADD R50, R50, -R45 ;  /* 0x8000002d32327221 */ /* 0x000fe20000000000 */
[----:B------:R-:W-:-:S04]  /*1950*/  FADD R99, R56, R99 ;  /* 0x0000006338637221 */ /* 0x000fc80000000000 */
[----:B------:R-:W-:Y:S01]  /*1960*/  MUFU.EX2 R32, R32 ;  /* 0x0000002000207308 */ /* 0x000fe20000000800 */
[--C-:B0-----:R-:W-:Y:S01]  /*1970*/  FADD R25, R51, -R44.reuse ;  /* 0x8000002c33197221 */ /* 0x101fe20000000000 */
[----:B------:R-:W-:Y:S01]  /*1980*/  FADD R52, R52, R97 ;  /* 0x0000006134347221 */ /* 0x000fe20000000000 */
[----:B------:R-:W-:-:S05]  /*1990*/  FADD R55, R55, -R44 ;  /* 0x8000002c37377221 */ /* 0x000fca0000000000 */
[----:B------:R-:W0:Y:S01]  /*19a0*/  MUFU.EX2 R89, R89 ;  /* 0x0000005900597308 */ /* 0x000e220000000800 */
[----:B------:R-:W-:Y:S01]  /*19b0*/  FMUL R50, R50, 1.4426950216293334961 ;  /* 0x3fb8aa3b32327820 */ /* 0x000fe20000400000 */
[----:B------:R-:W-:Y:S01]  /*19c0*/  FADD R54, R54, -R45 ;  /* 0x8000002d36367221 */ /* 0x000fe20000000000 */
[----:B------:R-:W-:Y:S01]  /*19d0*/  FADD R58, R58, R99 ;  /* 0x000000633a3a7221 */ /* 0x000fe20000000000 */
[----:B------:R-:W-:-:S04]  /*19e0*/  FMUL R25, R25, 1.4426950216293334961 ;  /* 0x3fb8aa3b19197820 */ /* 0x000fc80000400000 */
[----:B------:R-:W2:Y:S01]  /*19f0*/  MUFU.EX2 R43, R43 ;  /* 0x0000002b002b7308 */ /* 0x000ea20000000800 */
[----:B------:R-:W-:Y:S01]  /*1a00*/  FADD R42, R67, R52 ;  /* 0x00000034432a7221 */ /* 0x000fe20000000000 */
[----:B------:R-:W-:-:S06]  /*1a10*/  FMUL R55, R55, 1.4426950216293334961 ;  /* 0x3fb8aa3b37377820 */ /* 0x000fcc0000400000 */
[----:B------:R-:W-:Y:S01]  /*1a20*/  MUFU.EX2 R105, R62 ;  /* 0x0000003e00697308 */ /* 0x000fe20000000800 */
[----:B------:R-:W-:Y:S01]  /*1a30*/  FADD R100, R100, -R45 ;  /* 0x8000002d64647221 */ /* 0x000fe20000000000 */
[----:B------:R-:W-:-:S06]  /*1a40*/  FMUL R54, R54, 1.4426950216293334961 ;  /* 0x3fb8aa3b36367820 */ /* 0x000fcc0000400000 */
[----:B------:R-:W-:Y:S01]  /*1a50*/  MUFU.EX2 R91, R91 ;  /* 0x0000005b005b7308 */ /* 0x000fe20000000800 */
[----:B------:R-:W-:-:S07]  /*1a60*/  FADD R95, R95, R58 ;  /* 0x0000003a5f5f7221 */ /* 0x000fce0000000000 */
[----:B------:R-:W3:Y:S01]  /*1a70*/  MUFU.EX2 R62, R93 ;  /* 0x0000005d003e7308 */ /* 0x000ee20000000800 */
[----:B------:R-:W-:Y:S01]  /*1a80*/  FADD R57, R57, -R44 ;  /* 0x8000002c39397221 */ /* 0x000fe20000000000 */
[----:B------:R-:W-:-:S06]  /*1a90*/  FMUL R60, R100, 1.4426950216293334961 ;  /* 0x3fb8aa3b643c7820 */ /* 0x000fcc0000400000 */
[----:B------:R-:W4:Y:S01]  /*1aa0*/  MUFU.EX2 R24, R24 ;  /* 0x0000001800187308 */ /* 0x000f220000000800 */
[----:B-1----:R-:W-:Y:S01]  /*1ab0*/  FADD R56, R40, R95 ;  /* 0x0000005f28387221 */ /* 0x002fe20000000000 */
[----:B------:R-:W-:Y:S01]  /*1ac0*/  FADD R61, R61, -R44 ;  /* 0x8000002c3d3d7221 */ /* 0x000fe20000000000 */
[----:B------:R-:W-:-:S05]  /*1ad0*/  FADD R66, R66, -R45 ;  /* 0x8000002d42427221 */ /* 0x000fca0000000000 */
[----:B------:R1:W-:Y:S01]  /*1ae0*/  MUFU.EX2 R52, R25 ;  /* 0x0000001900347308 */ /* 0x0003e20000000800 */
[----:B------:R-:W-:Y:S01]  /*1af0*/  FADD R102, R102, -R45 ;  /* 0x8000002d66667221 */ /* 0x000fe20000000000 */
[----:B0-----:R-:W-:-:S06]  /*1b00*/  FADD R58, R89, R56 ;  /* 0x00000038593a7221 */ /* 0x001fcc0000000000 */
[----:B------:R-:W0:Y:S01]  /*1b10*/  MUFU.EX2 R50, R50 ;  /* 0x0000003200327308 */ /* 0x000e220000000800 */
[----:B-1----:R-:W-:Y:S01]  /*1b20*/  FADD R25, R41, R42 ;  /* 0x0000002a29197221 */ /* 0x002fe20000000000 */
[----:B------:R-:W-:-:S03]  /*1b30*/  FADD R63, R63, -R44 ;  /* 0x8000002c3f3f7221 */ /* 0x000fc60000000000 */
[----:B------:R-:W-:-:S03]  /*1b40*/  FADD R42, R32, R25 ;  /* 0x00000019202a7221 */ /* 0x000fc60000000000 */
[----:B------:R-:W1:Y:S01]  /*1b50*/  MUFU.EX2 R51, R55 ;  /* 0x0000003700337308 */ /* 0x000e620000000800 */
[----:B------:R-:W-:Y:S01]  /*1b60*/  FMUL R66, R66, 1.4426950216293334961 ;  /* 0x3fb8aa3b42427820 */ /* 0x000fe20000400000 */
[----:B--2---:R-:W-:-:S06]  /*1b70*/  FADD R25, R43, R42 ;  /* 0x0000002a2b197221 */ /* 0x004fcc0000000000 */
[----:B------:R2:W-:Y:S01]  /*1b80*/  MUFU.EX2 R101, R54 ;  /* 0x0000003600657308 */ /* 0x0005e20000000800 */
[----:B---3--:R-:W-:Y:S01]  /*1b90*/  F2FP.F16.F32.PACK_AB R42, R62, R91 ;  /* 0x0000005b3e2a723e */ /* 0x008fe200000000ff */
[----:B------:R-:W-:Y:S01]  /*1ba0*/  FMUL R46, R102, 1.4426950216293334961 ;  /* 0x3fb8aa3b662e7820 */ /* 0x000fe20000400000 */
[----:B--2---:R-:W-:Y:S01]  /*1bb0*/  FMUL R54, R57, 1.4426950216293334961 ;  /* 0x3fb8aa3b39367820 */ /* 0x004fe20000400000 */
[----:B------:R-:W-:-:S04]  /*1bc0*/  FMUL R57, R61, 1.4426950216293334961 ;  /* 0x3fb8aa3b3d397820 */ /* 0x000fc80000400000 */
[----:B------:R-:W-:Y:S01]  /*1bd0*/  MUFU.EX2 R60, R60 ;  /* 0x0000003c003c7308 */ /* 0x000fe20000000800 */
[----:B------:R-:W-:Y:S01]  /*1be0*/  FADD R91, R91, R58 ;  /* 0x0000003a5b5b7221 */ /* 0x000fe20000000000 */
[----:B------:R-:W-:Y:S01]  /*1bf0*/  FMUL R55, R63, 1.4426950216293334961 ;  /* 0x3fb8aa3b3f377820 */ /* 0x000fe20000400000 */
[----:B------:R-:W-:Y:S01]  /*1c00*/  FADD R65, R65, -R44 ;  /* 0x8000002c41417221 */ /* 0x000fe20000000000 */
[----:B----4-:R-:W-:-:S04]  /*1c10*/  FADD R25, R24, R25 ;  /* 0x0000001918197221 */ /* 0x010fc80000000000 */
[----:B------:R-:W2:Y:S01]  /*1c20*/  MUFU.EX2 R54, R54 ;  /* 0x0000003600367308 */ /* 0x000ea20000000800 */
[----:B------:R-:W-:Y:S01]  /*1c30*/  FADD R62, R62, R91 ;  /* 0x0000005b3e3e7221 */ /* 0x000fe20000000000 */
[----:B------:R-:W-:Y:S01]  /*1c40*/  FMUL R56, R65, 1.4426950216293334961 ;  /* 0x3fb8aa3b41387820 */ /* 0x000fe20000400000 */
[----:B------:R-:W-:Y:S01]  /*1c50*/  FADD R104, R104, -R45 ;  /* 0x8000002d68687221 */ /* 0x000fe20000000000 */
[----:B------:R-:W-:-:S04]  /*1c60*/  F2FP.F16.F32.PACK_AB R41, R32, R41 ;  /* 0x000000292029723e */ /* 0x000fc800000000ff */
[----:B------:R-:W3:Y:S01]  /*1c70*/  MUFU.EX2 R103, R66 ;  /* 0x0000004200677308 */ /* 0x000ee20000000800 */
[----:B------:R-:W-:Y:S01]  /*1c80*/  F2FP.F16.F32.PACK_AB R40, R89, R40 ;  /* 0x000000285928723e */ /* 0x000fe200000000ff */
[----:B------:R-:W-:Y:S01]  /*1c90*/  FADD R59, R59, -R44 ;  /* 0x8000002c3b3b7221 */ /* 0x000fe20000000000 */
[----:B------:R-:W-:Y:S01]  /*1ca0*/  F2FP.F16.F32.PACK_AB R43, R24, R43 ;  /* 0x0000002b182b723e */ /* 0x000fe200000000ff */
[----:B0-----:R-:W-:-:S04]  /*1cb0*/  FADD R32, R50, R25 ;  /* 0x0000001932207221 */ /* 0x001fc80000000000 */
[----:B------:R-:W0:Y:S01]  /*1cc0*/  MUFU.EX2 R57, R57 ;  /* 0x0000003900397308 */ /* 0x000e220000000800 */
[----:B-1----:R-:W-:Y:S01]  /*1cd0*/  FADD R25, R51, R62 ;  /* 0x0000003e33197221 */ /* 0x002fe20000000000 */
[----:B------:R-:W-:Y:S01]  /*1ce0*/  FMUL R104, R104, 1.4426950216293334961 ;  /* 0x3fb8aa3b68687820 */ /* 0x000fe20000400000 */
[----:B------:R-:W-:-:S05]  /*1cf0*/  FMUL R59, R59, 1.4426950216293334961 ;  /* 0x3fb8aa3b3b3b7820 */ /* 0x000fca0000400000 */
[----:B------:R-:W1:Y:S01]  /*1d00*/  MUFU.EX2 R46, R46 ;  /* 0x0000002e002e7308 */ /* 0x000e620000000800 */
[----:B------:R-:W-:Y:S01]  /*1d10*/  FADD R24, R53, -R44 ;  /* 0x8000002c35187221 */ /* 0x000fe20000000000 */
[----:B------:R-:W-:-:S06]  /*1d20*/  FADD R25, R52, R25 ;  /* 0x0000001934197221 */ /* 0x000fcc0000000000 */
[----:B------:R-:W4:Y:S01]  /*1d30*/  MUFU.EX2 R55, R55 ;  /* 0x0000003700377308 */ /* 0x000f220000000800 */
[C---:B------:R-:W-:Y:S07]  /*1d40*/  HMMA.16816.F32 R28, R40.reuse, R34, R28 ;  /* 0x00000022281c723c */ /* 0x040fee000000181c */
[----:B------:R5:W-:Y:S01]  /*1d50*/  MUFU.EX2 R71, R33 ;  /* 0x0000002100477308 */ /* 0x000be20000000800 */
[----:B------:R-:W-:Y:S07]  /*1d60*/  HMMA.16816.F32 R36, R40, R26, R36 ;  /* 0x0000001a2824723c */ /* 0x000fee0000001824 */
[----:B------:R-:W4:Y:S01]  /*1d70*/  MUFU.EX2 R56, R56 ;  /* 0x0000003800387308 */ /* 0x000f220000000800 */
[----:B-----5:R-:W-:Y:S01]  /*1d80*/  FADD R33, R105, R32 ;  /* 0x0000002069217221 */ /* 0x020fe20000000000 */
[----:B------:R-:W-:Y:S01]  /*1d90*/  FMUL R40, R24, 1.4426950216293334961 ;  /* 0x3fb8aa3b18287820 */ /* 0x000fe20000400000 */
[----:B--2---:R-:W-:-:S02]  /*1da0*/  FADD R24, R54, R25 ;  /* 0x0000001936187221 */ /* 0x004fc40000000000 */
[----:B------:R-:W-:-:S03]  /*1db0*/  FADD R26, R60, R33 ;  /* 0x000000213c1a7221 */ /* 0x000fc60000000000 */
[----:B------:R-:W2:Y:S01]  /*1dc0*/  MUFU.EX2 R48, R104 ;  /* 0x0000006800307308 */ /* 0x000ea20000000800 */
[----:B---3--:R-:W-:Y:S01]  /*1dd0*/  FADD R41, R103, R26 ;  /* 0x0000001a67297221 */ /* 0x008fe20000000000 */
[----:B0-----:R-:W-:Y:S01]  /*1de0*/  FADD R42, R57, R24 ;  /* 0x00000018392a7221 */ /* 0x001fe20000000000 */
[----:B------:R-:W0:Y:S05]  /*1df0*/  LDSM.16.M88.4 R32, [R18+UR6] ;  /* 0x000000061220783b */ /* 0x000e2a0008000200 */
[----:B------:R-:W3:Y:S01]  /*1e00*/  MUFU.EX2 R53, R59 ;  /* 0x0000003b00357308 */ /* 0x000ee20000000800 */
[----:B-1----:R-:W-:Y:S01]  /*1e10*/  FADD R62, R46, R41 ;  /* 0x000000292e3e7221 */ /* 0x002fe20000000000 */
[----:B----4-:R-:W-:Y:S01]  /*1e20*/  FADD R41, R55, R42 ;  /* 0x0000002a37297221 */ /* 0x010fe20000000000 */
[----:B------:R-:W-:Y:S05]  /*1e30*/  LDSM.16.M88.4 R24, [R18+UR6+0x400] ;  /* 0x000400061218783b */ /* 0x000fea0008000200 */
[----:B------:R-:W1:Y:S01]  /*1e40*/  MUFU.EX2 R58, R40 ;  /* 0x00000028003a7308 */ /* 0x000e620000000800 */
[----:B------:R-:W-:Y:S01]  /*1e50*/  FADD R43, R101, R62 ;  /* 0x0000003e652b7221 */ /* 0x000fe20000000000 */
[----:B------:R-:W-:-:S03]  /*1e60*/  FADD R42, R56, R41 ;  /* 0x00000029382a7221 */ /* 0x000fc60000000000 */
[----:B--2---:R-:W-:Y:S01]  /*1e70*/  FADD R62, R48, R43 ;  /* 0x0000002b303e7221 */ /* 0x004fe20000000000 */
[----:B---3--:R-:W-:-:S03]  /*1e80*/  FADD R41, R53, R42 ;  /* 0x0000002a35297221 */ /* 0x008fc60000000000 */
[----:B------:R-:W-:Y:S01]  /*1e90*/  FADD R62, R71, R62 ;  /* 0x0000003e473e7221 */ /* 0x000fe20000000000 */
[----:B-1----:R-:W-:-:S04]  /*1ea0*/  FADD R59, R58, R41 ;  /* 0x000000293a3b7221 */ /* 0x002fc80000000000 */
[----:B------:R-:W1:Y:S04]  /*1eb0*/  SHFL.BFLY PT, R61, R62, 0x2, 0x1f ;  /* 0x0c401f003e3d7f89 */ /* 0x000e6800000e0000 */
[----:B------:R-:W2:Y:S01]  /*1ec0*/  SHFL.BFLY PT, R64, R59, 0x2, 0x1f ;  /* 0x0c401f003b407f89 */ /* 0x000ea200000e0000 */
[----:B------:R-:W-:Y:S02]  /*1ed0*/  F2FP.F16.F32.PACK_AB R40, R52, R51 ;  /* 0x000000333428723e */ /* 0x000fe400000000ff */
[----:B------:R-:W-:Y:S02]  /*1ee0*/  F2FP.F16.F32.PACK_AB R41, R105, R50 ;  /* 0x000000326929723e */ /* 0x000fe400000000ff */
[----:B------:R-:W-:Y:S02]  /*1ef0*/  F2FP.F16.F32.PACK_AB R42, R57, R54 ;  /* 0x00000036392a723e */ /* 0x000fe400000000ff */
[----:B------:R-:W-:-:S07]  /*1f00*/  F2FP.F16.F32.PACK_AB R43, R103, R60 ;  /* 0x0000003c672b723e */ /* 0x000fce00000000ff */
[----:B0-----:R-:W-:Y:S01]  /*1f10*/  HMMA.16816.F32 R28, R40, R32, R28 ;  /* 0x00000020281c723c */ /* 0x001fe2000000181c */
[----:B-1----:R-:W-:Y:S01]  /*1f20*/  FADD R61, R62, R61 ;  /* 0x0000003d3e3d7221 */ /* 0x002fe20000000000 */
[----:B--2---:R-:W-:-:S04]  /*1f30*/  FADD R64, R59, R64 ;  /* 0x000000403b407221 */ /* 0x004fc80000000000 */
[----:B------:R-:W0:Y:S01]  /*1f40*/  SHFL.BFLY PT, R32, R61, 0x1, 0x1f ;  /* 0x0c201f003d207f89 */ /* 0x000e2200000e0000 */
[----:B------:R-:W-:Y:S03]  /*1f50*/  HMMA.16816.F32 R36, R40, R24, R36 ;  /* 0x000000182824723c */ /* 0x000fe60000001824 */
[----:B------:R-:W1:Y:S01]  /*1f60*/  SHFL.BFLY PT, R33, R64, 0x1, 0x1f ;  /* 0x0c201f0040217f89 */ /* 0x000e6200000e0000 */
[----:B------:R-:W-:-:S03]  /*1f70*/  UIADD3 UR4, UR4, 0x40, URZ ;  /* 0x0000004004047890 */ /* 0x000fc6000fffe03f */
[----:B------:R-:W-:-:S03]  /*1f80*/  F2FP.F16.F32.PACK_AB R40, R56, R55 ;  /* 0x000000373828723e */ /* 0x000fc600000000ff */
[----:B------:R-:W-:Y:S02]  /*1f90*/  ISETP.LE.AND P0, PT, R7, UR4, PT ;  /* 0x0000000407007c0c */ /* 0x000fe4000bf03270 */
[----:B------:R-:W-:Y:S02]  /*1fa0*/  F2FP.F16.F32.PACK_AB R41, R101, R46 ;  /* 0x0000002e6529723e */ /* 0x000fe400000000ff */
[----:B------:R-:W-:Y:S02]  /*1fb0*/  F2FP.F16.F32.PACK_AB R42, R58, R53 ;  /* 0x000000353a2a723e */ /* 0x000fe400000000ff */
[----:B------:R-:W-:Y:S01]  /*1fc0*/  F2FP.F16.F32.PACK_AB R43, R71, R48 ;  /* 0x00000030472b723e */ /* 0x000fe200000000ff */
[----:B------:R-:W-:-:S06]  /*1fd0*/  IMAD R16, R69, 0x40, R16 ;  /* 0x0000004045107824 */ /* 0x000fcc00078e0210 */
[----:B------:R-:W-:Y:S01]  /*1fe0*/  HMMA.16816.F32 R28, R40, R34, R28 ;  /* 0x00000022281c723c */ /* 0x000fe2000000181c */
[----:B------:R-:W-:Y:S01]  /*1ff0*/  LEA R20, R23, R20, 0x6 ;  /* 0x0000001417147211 */ /* 0x000fe200078e30ff */
[----:B------:R-:W-:-:S05]  /*2000*/  IMAD.MOV.U32 R95, RZ, RZ, R44 ;  /* 0x000000ffff5f7224 */ /* 0x000fca00078e002c */
[----:B0-----:R-:W-:Y:S01]  /*2010*/  FADD R34, R61, R32 ;  /* 0x000000203d227221 */ /* 0x001fe20000000000 */
[----:B-1----:R-:W-:Y:S01]  /*2020*/  FADD R32, R64, R33 ;  /* 0x0000002140207221 */ /* 0x002fe20000000000 */
[----:B------:R-:W-:Y:S01]  /*2030*/  HMMA.16816.F32 R24, R40, R26, R36 ;  /* 0x0000001a2818723c */ /* 0x000fe20000001824 */
[----:B------:R-:W-:Y:S01]  /*2040*/  MOV R96, R45 ;  /* 0x0000002d00607202 */ /* 0x000fe20000000f00 */
[----:B------:R-:W-:Y:S01]  /*2050*/  FFMA R68, R47, R68, R34 ;  /* 0x000000442f447223 */ /* 0x000fe20000000022 */
[----:B------:R-:W-:Y:S01]  /*2060*/  FFMA R70, R49, R70, R32 ;  /* 0x0000004631467223 */ /* 0x000fe20000000020 */
[----:B------:R-:W-:-:S05]  /*2070*/  NOP ;  /* 0x0000000000007918 */ /* 0x000fca0000000000 */
[----:B------:R-:W-:-:S15]  /*2080*/  @!P0 BRA `(.L_x_1) ;  /* 0xffffffe8001c8947 */ /* 0x000fde000383ffff */
.L_x_0:
[----:B------:R-:W-:Y:S01]  /*2090*/  FSETP.GT.AND P1, PT, |R70|, 8.50705917302346158658e+37, PT ;  /* 0x7e8000004600780b */ /* 0x000fe20003f24200 */
[----:B------:R-:W-:Y:S01]  /*20a0*/  IMAD.SHL.U32 R6, R0, 0x20, RZ ;  /* 0x0000002000067824 */ /* 0x000fe200078e00ff */
[----:B------:R-:W-:Y:S01]  /*20b0*/  FSETP.GT.AND P0, PT, |R68|, 8.50705917302346158658e+37, PT ;  /* 0x7e8000004400780b */ /* 0x000fe20003f04200 */
[----:B------:R-:W-:Y:S01]  /*20c0*/  BAR.SYNC.DEFER_BLOCKING 0x0 ;  /* 0x0000000000007b1d */ /* 0x000fe20000010000 */
[C---:B------:R-:W-:Y:S02]  /*20d0*/  FSETP.GEU.AND P5, PT, |R70|.reuse, 1.175494350822287508e-38, PT ;  /* 0x008000004600780b */ /* 0x040fe40003fae200 */
[----:B------:R-:W-:Y:S01]  /*20e0*/  SHF.R.U32.HI R12, RZ, 0x1, R4 ;  /* 0x00000001ff0c7819 */ /* 0x000fe20000011604 */
[----:B------:R-:W-:Y:S01]  /*20f0*/  FMUL R4, R70, 8388608 ;  /* 0x4b00000046047820 */ /* 0x000fe20000400000 */
[----:B------:R-:W-:Y:S01]  /*2100*/  FSETP.GEU.AND P4, PT, |R68|, 1.175494350822287508e-38, PT ;  /* 0x008000004400780b */ /* 0x000fe20003f8e200 */
[----:B------:R-:W-:Y:S01]  /*2110*/  ULDC.64 UR4, c[0x0][0x270] ;  /* 0x00009c0000047ab9 */ /* 0x000fe20000000a00 */
[----:B------:R-:W-:Y:S01]  /*2120*/  LOP3.LUT R7, R6, 0x300, RZ, 0xc0, !PT ;  /* 0x0000030006077812 */ /* 0x000fe200078ec0ff */
[----:B------:R-:W-:Y:S01]  /*2130*/  FMUL R6, R68, 8388608 ;  /* 0x4b00000044067820 */ /* 0x000fe20000400000 */
[----:B------:R-:W-:Y:S01]  /*2140*/  FSETP.GEU.AND P2, PT, R70, 1.175494350822287508e-38, PT ;  /* 0x008000004600780b */ /* 0x000fe20003f4e000 */
[----:B------:R-:W-:Y:S01]  /*2150*/  @P1 FMUL R25, R25, 0.25 ;  /* 0x3e80000019191820 */ /* 0x000fe20000400000 */
[----:B------:R-:W-:Y:S01]  /*2160*/  FSETP.GEU.AND P3, PT, R68, 1.175494350822287508e-38, PT ;  /* 0x008000004400780b */ /* 0x000fe20003f6e000 */
[----:B------:R-:W-:Y:S01]  /*2170*/  @P1 FMUL R24, R24, 0.25 ;  /* 0x3e80000018181820 */ /* 0x000fe20000400000 */
[----:B------:R-:W-:Y:S01]  /*2180*/  ISETP.NE.U32.AND P6, PT, R9, RZ, PT ;  /* 0x000000ff0900720c */ /* 0x000fe20003fc5070 */
[----:B------:R-:W-:Y:S01]  /*2190*/  @P1 FMUL R29, R29, 0.25 ;  /* 0x3e8000001d1d1820 */ /* 0x000fe20000400000 */
[----:B------:R-:W-:Y:S01]  /*21a0*/  FSEL R23, R4, R70, !P2 ;  /* 0x0000004604177208 */ /* 0x000fe20005000000 */
[----:B------:R-:W-:Y:S01]  /*21b0*/  @P1 FMUL R70, R70, 0.25 ;  /* 0x3e80000046461820 */ /* 0x000fe20000400000 */
[----:B------:R-:W-:Y:S01]  /*21c0*/  LEA R17, R10, R7, 0x2 ;  /* 0x000000070a117211 */ /* 0x000fe200078e10ff */
[----:B------:R-:W-:Y:S01]  /*21d0*/  @P1 FMUL R28, R28, 0.25 ;  /* 0x3e8000001c1c1820 */ /* 0x000fe20000400000 */
[----:B------:R-:W-:Y:S01]  /*21e0*/  FSEL R32, R6, R68, !P3 ;  /* 0x0000004406207208 */ /* 0x000fe20005800000 */
[----:B------:R-:W-:Y:S01]  /*21f0*/  @P0 FMUL R68, R68, 0.25 ;  /* 0x3e80000044440820 */ /* 0x000fe20000400000 */
[----:B------:R-:W-:Y:S01]  /*2200*/  SEL R10, RZ, 0x240, !P6 ;  /* 0x00000240ff0a7807 */ /* 0x000fe20007000000 */
[----:B------:R-:W-:Y:S01]  /*2210*/  @!P5 FMUL R70, R70, 16777216 ;  /* 0x4b8000004646d820 */ /* 0x000fe20000400000 */
[----:B------:R-:W-:Y:S01]  /*2220*/  LOP3.LUT R15, R13, 0x1c, R0, 0xf8, !PT ;  /* 0x0000001c0d0f7812 */ /* 0x000fe200078ef800 */
[----:B------:R-:W-:Y:S01]  /*2230*/  @!P4 FMUL R68, R68, 16777216 ;  /* 0x4b8000004444c820 */ /* 0x000fe20000400000 */
[----:B------:R-:W-:Y:S01]  /*2240*/  VIADD R6, R23, 0xc0cafb0d ;  /* 0xc0cafb0d17067836 */ /* 0x000fe20000000000 */
[----:B------:R-:W-:Y:S01]  /*2250*/  IADD3 R7, R32, -0x3f3504f3, RZ ;  /* 0xc0cafb0d20077810 */ /* 0x000fe20007ffe0ff */
[----:B------:R-:W-:Y:S01]  /*2260*/  @P0 FMUL R27, R27, 0.25 ;  /* 0x3e8000001b1b0820 */ /* 0x000fe20000400000 */
[----:B------:R-:W-:Y:S01]  /*2270*/  LOP3.LUT R21, R15, R10, RZ, 0x3c, !PT ;  /* 0x0000000a0f157212 */ /* 0x000fe200078e3cff */
[----:B------:R-:W-:Y:S01]  /*2280*/  @P0 FMUL R26, R26, 0.25 ;  /* 0x3e8000001a1a0820 */ /* 0x000fe20000400000 */
[----:B------:R-:W0:Y:S01]  /*2290*/  MUFU.RCP R10, R70 ;  /* 0x00000046000a7308 */ /* 0x000e220000001000 */
[----:B------:R-:W-:Y:S01]  /*22a0*/  LOP3.LUT R22, R17, R12, RZ, 0x3c, !PT ;  /* 0x0000000c11167212 */ /* 0x000fe200078e3cff */
[----:B------:R-:W-:Y:S01]  /*22b0*/  @P0 FMUL R31, R31, 0.25 ;  /* 0x3e8000001f1f0820 */ /* 0x000fe20000400000 */
[----:B------:R-:W-:Y:S01]  /*22c0*/  LOP3.LUT R6, R6, 0xff800000, RZ, 0xc0, !PT ;  /* 0xff80000006067812 */ /* 0x000fe200078ec0ff */
[----:B------:R-:W-:Y:S01]  /*22d0*/  @P0 FMUL R30, R30, 0.25 ;  /* 0x3e8000001e1e0820 */ /* 0x000fe20000400000 */
[----:B------:R-:W-:Y:S01]  /*22e0*/  LOP3.LUT R9, R7, 0xff800000, RZ, 0xc0, !PT ;  /* 0xff80000007097812 */ /* 0x000fe200078ec0ff */
[----:B------:R-:W-:Y:S01]  /*22f0*/  @!P5 FMUL R25, R25, 16777216 ;  /* 0x4b8000001919d820 */ /* 0x000fe20000400000 */
[----:B------:R-:W-:Y:S01]  /*2300*/  FSEL R8, RZ, -23, P3 ;  /* 0xc1b80000ff087808 */ /* 0x000fe20001800000 */
[----:B------:R-:W1:Y:S01]  /*2310*/  MUFU.RCP R12, R68 ;  /* 0x00000044000c7308 */ /* 0x000e620000001000 */
[-C--:B------:R-:W-:Y:S01]  /*2320*/  I2FP.F32.S32 R7, R6.reuse ;  /* 0x0000000600077245 */ /* 0x080fe20000201400 */
[----:B------:R-:W-:Y:S01]  /*2330*/  @!P5 FMUL R24, R24, 16777216 ;  /* 0x4b8000001818d820 */ /* 0x000fe20000400000 */
[----:B------:R-:W-:Y:S01]  /*2340*/  I2FP.F32.S32 R13, R9 ;  /* 0x00000009000d7245 */ /* 0x000fe20000201400 */
[----:B------:R-:W-:Y:S01]  /*2350*/  IMAD.IADD R9, R32, 0x1, -R9 ;  /* 0x0000000120097824 */ /* 0x000fe200078e0a09 */
[----:B------:R-:W-:Y:S01]  /*2360*/  IADD3 R6, R23, -R6, RZ ;  /* 0x8000000617067210 */ /* 0x000fe20007ffe0ff */
[----:B------:R-:W-:Y:S01]  /*2370*/  @!P5 FMUL R29, R29, 16777216 ;  /* 0x4b8000001d1dd820 */ /* 0x000fe20000400000 */
[----:B------:R-:W-:Y:S01]  /*2380*/  FSEL R4, RZ, -23, P2 ;  /* 0xc1b80000ff047808 */ /* 0x000fe20001000000 */
[----:B------:R-:W-:Y:S01]  /*2390*/  FFMA.FTZ R8, R13, 1.1920928955078125e-07, R8 ;  /* 0x340000000d087823 */ /* 0x000fe20000010008 */
[----:B------:R-:W-:Y:S01]  /*23a0*/  @!P5 FMUL R28, R28, 16777216 ;  /* 0x4b8000001c1cd820 */ /* 0x000fe20000400000 */
[----:B------:R-:W-:-:S02]  /*23b0*/  IMAD.MOV.U32 R13, RZ, RZ, 0x3dc6b27f ;  /* 0x3dc6b27fff0d7424 */ /* 0x000fc400078e00ff */
[----:B------:R-:W-:Y:S01]  /*23c0*/  FADD R6, R6, -1 ;  /* 0xbf80000006067421 */ /* 0x000fe20000000000 */
[----:B------:R-:W-:Y:S01]  /*23d0*/  FADD R9, R9, -1 ;  /* 0xbf80000009097421 */ /* 0x000fe20000000000 */
[----:B------:R-:W-:Y:S01]  /*23e0*/  @!P4 FMUL R27, R27, 16777216 ;  /* 0x4b8000001b1bc820 */ /* 0x000fe20000400000 */
[----:B------:R-:W-:Y:S01]  /*23f0*/  @!P4 FMUL R26, R26, 16777216 ;  /* 0x4b8000001a1ac820 */ /* 0x000fe20000400000 */
[----:B------:R-:W-:Y:S01]  /*2400*/  @!P4 FMUL R31, R31, 16777216 ;  /* 0x4b8000001f1fc820 */ /* 0x000fe20000400000 */
[----:B------:R-:W-:Y:S01]  /*2410*/  @!P4 FMUL R30, R30, 16777216 ;  /* 0x4b8000001e1ec820 */ /* 0x000fe20000400000 */
[----:B------:R-:W-:Y:S01]  /*2420*/  FFMA.FTZ R4, R7, 1.1920928955078125e-07, R4 ;  /* 0x3400000007047823 */ /* 0x000fe20000010004 */
[C---:B0-----:R-:W-:Y:S01]  /*2430*/  FMUL R15, R10.reuse, R25 ;  /* 0x000000190a0f7220 */ /* 0x041fe20000400000 */
[C---:B------:R-:W-:Y:S01]  /*2440*/  FMUL R16, R10.reuse, R24 ;  /* 0x000000180a107220 */ /* 0x040fe20000400000 */
[C---:B------:R-:W-:Y:S01]  /*2450*/  FMUL R20, R10.reuse, R29 ;  /* 0x0000001d0a147220 */ /* 0x040fe20000400000 */
[----:B------:R-:W-:Y:S01]  /*2460*/  FMUL R19, R10, R28 ;  /* 0x0000001c0a137220 */ /* 0x000fe20000400000 */
[-C--:B------:R-:W-:Y:S01]  /*2470*/  FFMA.FTZ R7, R6, R13.reuse, -0.16845393180847167969 ;  /* 0xbe2c7f3006077423 */ /* 0x080fe2000001000d */
[----:B------:R-:W-:Y:S01]  /*2480*/  FFMA.FTZ R10, R9, R13, -0.16845393180847167969 ;  /* 0xbe2c7f30090a7423 */ /* 0x000fe2000001000d */
[C---:B-1----:R-:W-:Y:S01]  /*2490*/  FMUL R13, R12.reuse, R27 ;  /* 0x0000001b0c0d7220 */ /* 0x042fe20000400000 */
[C---:B------:R-:W-:Y:S01]  /*24a0*/  FMUL R14, R12.reuse, R26 ;  /* 0x0000001a0c0e7220 */ /* 0x040fe20000400000 */
[C---:B------:R-:W-:Y:S01]  /*24b0*/  FMUL R18, R12.reuse, R31 ;  /* 0x0000001f0c127220 */ /* 0x040fe20000400000 */
[----:B------:R-:W-:Y:S01]  /*24c0*/  FMUL R17, R12, R30 ;  /* 0x0000001e0c117220 */ /* 0x000fe20000400000 */
[----:B------:R-:W-:Y:S01]  /*24d0*/  F2FP.F16.F32.PACK_AB R16, R16, R19 ;  /* 0x000000131010723e */ /* 0x000fe200000000ff */
[----:B------:R-:W-:Y:S01]  /*24e0*/  FFMA.FTZ R7, R6, R7, 0.1716887056827545166 ;  /* 0x3e2fcf2a06077423 */ /* 0x000fe20000010007 */
[----:B------:R-:W-:Y:S01]  /*24f0*/  F2FP.F16.F32.PACK_AB R15, R15, R20 ;  /* 0x000000140f0f723e */ /* 0x000fe200000000ff */
[----:B------:R-:W-:Y:S01]  /*2500*/  FFMA.FTZ R10, R9, R10, 0.1716887056827545166 ;  /* 0x3e2fcf2a090a7423 */ /* 0x000fe2000001000a */
[----:B------:R-:W-:Y:S01]  /*2510*/  F2FP.F16.F32.PACK_AB R14, R14, R17 ;  /* 0x000000110e0e723e */ /* 0x000fe200000000ff */
[----:B------:R0:W-:Y:S01]  /*2520*/  STS [R21+UR6], R16 ;  /* 0x0000001015007988 */ /* 0x0001e20008000806 */
[----:B------:R-:W-:Y:S01]  /*2530*/  F2FP.F16.F32.PACK_AB R13, R13, R18 ;  /* 0x000000120d0d723e */ /* 0x000fe200000000ff */
[C---:B------:R-:W-:Y:S01]  /*2540*/  FFMA.FTZ R7, R6.reuse, R7, -0.17900948226451873779 ;  /* 0xbe374e4306077423 */ /* 0x040fe20000010007 */
[----:B------:R-:W-:Y:S01]  /*2550*/  LOP3.LUT R12, R21, 0x20, RZ, 0x3c, !PT ;  /* 0x00000020150c7812 */ /* 0x000fe200078e3cff */
[----:B------:R-:W-:Y:S01]  /*2560*/  STS [R21+UR6+0x80], R15 ;  /* 0x0000800f15007988 */ /* 0x000fe20008000806 */
[C---:B------:R-:W-:Y:S01]  /*2570*/  FFMA.FTZ R10, R9.reuse, R10, -0.17900948226451873779 ;  /* 0xbe374e43090a7423 */ /* 0x040fe2000001000a */
[C---:B------:R-:W-:Y:S01]  /*2580*/  FFMA.FTZ R7, R6.reuse, R7, 0.20512372255325317383 ;  /* 0x3e520bf406077423 */ /* 0x040fe20000010007 */
[----:B------:R-:W1:Y:S01]  /*2590*/  LDC.64 R18, c[0x0][0x228] ;  /* 0x00008a00ff127b82 */ /* 0x000e620000000a00 */
[----:B------:R-:W-:Y:S01]  /*25a0*/  STS [R12+UR6+0x100], R14 ;  /* 0x0001000e0c007988 */ /* 0x000fe20008000806 */
[----:B------:R-:W-:Y:S01]  /*25b0*/  FFMA.FTZ R10, R9, R10, 0.20512372255325317383 ;  /* 0x3e520bf4090a7423 */ /* 0x000fe2000001000a */
[C---:B------:R-:W-:Y:S01]  /*25c0*/  FFMA.FTZ R7, R6.reuse, R7, -0.24046532809734344482 ;  /* 0xbe763c8b06077423 */ /* 0x040fe20000010007 */
[----:B------:R-:W-:Y:S01]  /*25d0*/  ISETP.GE.U32.AND P2, PT, R23, 0x7f800000, PT ;  /* 0x7f8000001700780c */ /* 0x000fe20003f46070 */
[----:B------:R2:W-:Y:S01]  /*25e0*/  STS [R12+UR6+0x180], R13 ;  /* 0x0001800d0c007988 */ /* 0x0005e20008000806 */
[C---:B------:R-:W-:Y:S01]  /*25f0*/  FFMA.FTZ R10, R9.reuse, R10, -0.24046532809734344482 ;  /* 0xbe763c8b090a7423 */ /* 0x040fe2000001000a */
[C---:B------:R-:W-:Y:S01]  /*2600*/  FFMA.FTZ R7, R6.reuse, R7, 0.28857114911079406738 ;  /* 0x3e93bf9906077423 */ /* 0x040fe20000010007 */
[----:B0-----:R-:W0:Y:S08]  /*2610*/  LDC R16, c[0x0][0x278] ;  /* 0x00009e00ff107b82 */ /* 0x001e300000000800 */
[----:B------:R-:W-:Y:S01]  /*2620*/  BAR.SYNC.DEFER_BLOCKING 0x0 ;  /* 0x0000000000007b1d */ /* 0x000fe20000010000 */
[----:B------:R-:W-:Y:S01]  /*2630*/  FFMA.FTZ R10, R9, R10, 0.28857114911079406738 ;  /* 0x3e93bf99090a7423 */ /* 0x000fe2000001000a */
[C---:B------:R-:W-:Y:S01]  /*2640*/  FFMA.FTZ R7, R6.reuse, R7, -0.36067417263984680176 ;  /* 0xbeb8aa4906077423 */ /* 0x040fe20000010007 */
[----:B------:R-:W-:Y:S01]  /*2650*/  UIMAD UR4, UR7, UR4, URZ ;  /* 0x00000004070472a4 */ /* 0x000fe2000f8e023f */
[----:B------:R-:W-:Y:S01]  /*2660*/  LOP3.LUT R11, R11, 0x38, RZ, 0xc0, !PT ;  /* 0x000000380b0b7812 */ /* 0x000fe200078ec0ff */
[----:B------:R-:W-:Y:S01]  /*2670*/  FFMA.FTZ R10, R9, R10, -0.36067417263984680176 ;  /* 0xbeb8aa49090a7423 */ /* 0x000fe2000001000a */
[C---:B------:R-:W-:Y:S01]  /*2680*/  FFMA.FTZ R7, R6.reuse, R7, 0.48089820146560668945 ;  /* 0x3ef6384a06077423 */ /* 0x040fe20000010007 */
[----:B------:R-:W-:Y:S01]  /*2690*/  USHF.L.U32 UR8, UR4, 0x1, URZ ;  /* 0x0000000104087899 */ /* 0x000fe2000800063f */
[----:B------:R-:W-:Y:S01]  /*26a0*/  FSETP.NEU.AND P1, PT, R23, RZ, PT ;  /* 0x000000ff1700720b */ /* 0x000fe20003f2d000 */
[----:B------:R-:W-:Y:S01]  /*26b0*/  FFMA.FTZ R10, R9, R10, 0.48089820146560668945 ;  /* 0x3ef6384a090a7423 */ /* 0x000fe2000001000a */
[----:B------:R-:W-:Y:S01]  /*26c0*/  FFMA.FTZ R7, R6, R7, -0.72134751081466674805 ;  /* 0xbf38aa3b06077423 */ /* 0x000fe20000010007 */
[----:B------:R-:W-:-:S02]  /*26d0*/  ISETP.GE.U32.AND P0, PT, R32, 0x7f800000, PT ;  /* 0x7f8000002000780c */ /* 0x000fc40003f06070 */
[----:B------:R-:W-:Y:S01]  /*26e0*/  FFMA.FTZ R10, R9, R10, -0.72134751081466674805 ;  /* 0xbf38aa3b090a7423 */ /* 0x000fe2000001000a */
[C---:B------:R-:W-:Y:S01]  /*26f0*/  FMUL R7, R6.reuse, R7 ;  /* 0x0000000706077220 */ /* 0x040fe20000400000 */
[----:B------:R-:W-:Y:S02]  /*2700*/  LOP3.LUT R5, R5, 0x78, RZ, 0xc0, !PT ;  /* 0x0000007805057812 */ /* 0x000fe400078ec0ff */
[----:B------:R-:W-:Y:S01]  /*2710*/  FMUL R10, R9, R10 ;  /* 0x0000000a090a7220 */ /* 0x000fe20000400000 */
[----:B------:R-:W-:-:S03]  /*2720*/  FMUL R7, R6, R7 ;  /* 0x0000000706077220 */ /* 0x000fc60000400000 */
[C---:B------:R-:W-:Y:S01]  /*2730*/  FMUL R10, R9.reuse, R10 ;  /* 0x0000000a090a7220 */ /* 0x040fe20000400000 */
[----:B------:R-:W-:Y:S01]  /*2740*/  FFMA.FTZ R7, R6, 1.4426950216293334961, R7 ;  /* 0x3fb8aa3b06077823 */ /* 0x000fe20000010007 */
[----:B------:R-:W-:Y:S01]  /*2750*/  SHF.R.U32.HI R6, RZ, 0x1, R0 ;  /* 0x00000001ff067819 */ /* 0x000fe20000011600 */
[----:B------:R-:W3:Y:S01]  /*2760*/  LDS R15, [R22+UR6] ;  /* 0x00000006160f7984 */ /* 0x000ee20008000800 */
[----:B------:R-:W-:Y:S01]  /*2770*/  FFMA.FTZ R9, R9, 1.4426950216293334961, R10 ;  /* 0x3fb8aa3b09097823 */ /* 0x000fe2000001000a */
[----:B------:R-:W-:Y:S01]  /*2780*/  FADD R4, R4, R7 ;  /* 0x0000000704047221 */ /* 0x000fe20000000000 */
[----:B--2---:R-:W-:Y:S01]  /*2790*/  LOP3.LUT R12, R6, 0x4, RZ, 0xc0, !PT ;  /* 0x00000004060c7812 */ /* 0x004fe200078ec0ff */
[----:B------:R-:W-:Y:S02]  /*27a0*/  IMAD R6, R2, UR5, RZ ;  /* 0x0000000502067c24 */ /* 0x000fe4000f8e02ff */
[----:B------:R-:W-:Y:S01]  /*27b0*/  FADD R10, R8, R9 ;  /* 0x00000009080a7221 */ /* 0x000fe20000000000 */
[----:B------:R-:W-:Y:S01]  /*27c0*/  @P2 IMAD.MOV.U32 R9, RZ, RZ, 0x7f800000 ;  /* 0x7f800000ff092424 */ /* 0x000fe200078e00ff */
[----:B------:R-:W-:Y:S01]  /*27d0*/  UIMAD.WIDE UR4, UR4, 0x2, URZ ;  /* 0x00000002040478a5 */ /* 0x000fe2000f8e023f */
[----:B0-----:R-:W-:Y:S01]  /*27e0*/  IMAD R3, R3, R16, RZ ;  /* 0x0000001003037224 */ /* 0x001fe200078e02ff */
[C---:B------:R-:W-:Y:S01]  /*27f0*/  SHF.L.U32 R7, R6.reuse, 0x1, RZ ;  /* 0x0000000106077819 */ /* 0x040fe200000006ff */
[----:B------:R-:W-:-:S04]  /*2800*/  IMAD.HI R6, R6, 0x2, RZ ;  /* 0x0000000206067827 */ /* 0x000fc800078e02ff */
[----:B------:R-:W-:Y:S01]  /*2810*/  @P2 FFMA.FTZ R4, R23, R9, +INF ;  /* 0x7f80000017042423 */ /* 0x000fe20000010009 */
[C---:B------:R-:W-:Y:S02]  /*2820*/  LOP3.LUT P2, RZ, R0.reuse, 0xe0, RZ, 0xc0, !PT ;  /* 0x000000e000ff7812 */ /* 0x040fe4000784c0ff */
[----:B-1----:R-:W-:Y:S01]  /*2830*/  IADD3 R8, P3, P4, R7, UR8, R18 ;  /* 0x0000000807087c10 */ /* 0x002fe2000fc7e012 */
[----:B------:R-:W-:Y:S01]  /*2840*/  ULDC UR4, c[0x0][0x27c] ;  /* 0x00009f0000047ab9 */ /* 0x000fe20000000800 */
[----:B------:R-:W-:Y:S01]  /*2850*/  SHF.L.U32 R7, R0, 0x2, RZ ;  /* 0x0000000200077819 */ /* 0x000fe200000006ff */
[----:B------:R-:W-:Y:S01]  /*2860*/  IMAD R0, R16, 0x8, R3 ;  /* 0x0000000810007824 */ /* 0x000fe200078e0203 */
[----:B------:R-:W-:Y:S01]  /*2870*/  IADD3 R12, R12, UR6, R11 ;  /* 0x000000060c0c7c10 */ /* 0x000fe2000fffe00b */
[----:B------:R-:W-:Y:S01]  /*2880*/  UIMAD UR4, UR7, UR4, URZ ;  /* 0x00000004070472a4 */ /* 0x000fe2000f8e023f */
[----:B------:R-:W-:Y:S02]  /*2890*/  IADD3.X R11, R6, UR5, R19, P3, P4 ;  /* 0x00000005060b7c10 */ /* 0x000fe40009fe8413 */
[-C--:B------:R-:W-:Y:S01]  /*28a0*/  LEA R6, P4, R3, R8.reuse, 0x1 ;  /* 0x0000000803067211 */ /* 0x080fe200078808ff */
[----:B------:R-:W0:Y:S01]  /*28b0*/  LDC.64 R18, c[0x0][0x230] ;  /* 0x00008c00ff127b82 */ /* 0x000e220000000a00 */
[----:B------:R-:W-:Y:S01]  /*28c0*/  LOP3.LUT R9, R7, 0x40, RZ, 0xc0, !PT ;  /* 0x0000004007097812 */ /* 0x000fe200078ec0ff */
[----:B------:R-:W-:Y:S01]  /*28d0*/  USHF.L.U32 UR7, UR4, 0x2, URZ ;  /* 0x0000000204077899 */ /* 0x000fe2000800063f */
[----:B------:R-:W-:Y:S01]  /*28e0*/  LEA R8, P5, R0, R8, 0x1 ;  /* 0x0000000800087211 */ /* 0x000fe200078a08ff */
[----:B------:R-:W-:Y:S01]  /*28f0*/  UIMAD.WIDE UR4, UR4, 0x4, URZ ;  /* 0x00000004040478a5 */ /* 0x000fe2000f8e023f */
[----:B------:R-:W-:Y:S01]  /*2900*/  LEA.HI.X.SX32 R7, R3, R11, 0x1, P4 ;  /* 0x0000000b03077211 */ /* 0x000fe200020f0eff */
[----:B------:R-:W-:Y:S01]  /*2910*/  IMAD.IADD R12, R9, 0x1, R12 ;  /* 0x00000001090c7824 */ /* 0x000fe200078e020c */
[----:B------:R-:W-:-:S02]  /*2920*/  FSEL R3, R4, -INF , P1 ;  /* 0xff80000004037808 */ /* 0x000fc40000800000 */
[----:B------:R-:W-:Y:S01]  /*2930*/  LEA.HI.X.SX32 R9, R0, R11, 0x1, P5 ;  /* 0x0000000b00097211 */ /* 0x000fe200028f0eff */
[----:B------:R-:W-:Y:S01]  /*2940*/  IMAD.HI R0, R2, 0x4, RZ ;  /* 0x0000000402007827 */ /* 0x000fe200078e02ff */
[----:B------:R-:W-:-:S03]  /*2950*/  @P0 MOV R13, 0x7f800000 ;  /* 0x7f800000000d0802 */ /* 0x000fc60000000f00 */
[----:B------:R-:W-:Y:S01]  /*2960*/  FFMA R44, R3, 0.69314718246459960938, R44 ;  /* 0x3f317218032c7823 */ /* 0x000fe2000000002c */
[----:B------:R-:W-:Y:S02]  /*2970*/  FSETP.NEU.AND P3, PT, R32, RZ, PT ;  /* 0x000000ff2000720b */ /* 0x000fe40003f6d000 */
[----:B------:R-:W-:Y:S01]  /*2980*/  SHF.L.U32 R3, R2, 0x2, RZ ;  /* 0x0000000202037819 */ /* 0x000fe200000006ff */
[----:B------:R-:W-:Y:S01]  /*2990*/  @P0 FFMA.FTZ R10, R32, R13, +INF ;  /* 0x7f800000200a0423 */ /* 0x000fe2000001000d */
[----:B---3--:R-:W-:Y:S01]  /*29a0*/  PRMT R4, R15, 0x7632, R4 ;  /* 0x000076320f047816 */ /* 0x008fe20000000004 */
[----:B------:R1:W-:Y:S03]  /*29b0*/  STG.E.U16 desc[UR10][R6.64], R15 ;  /* 0x0000000f06007986 */ /* 0x0003e6000c10150a */
[----:B------:R-:W-:Y:S01]  /*29c0*/  FSEL R10, R10, -INF , P3 ;  /* 0xff8000000a0a7808 */ /* 0x000fe20001800000 */
[----:B------:R1:W-:Y:S01]  /*29d0*/  STG.E.U16 desc[UR10][R8.64], R4 ;  /* 0x0000000408007986 */ /* 0x0003e2000c10150a */
[----:B------:R-:W-:Y:S03]  /*29e0*/  BAR.SYNC.DEFER_BLOCKING 0x0 ;  /* 0x0000000000007b1d */ /* 0x000fe60000010000 */
[----:B------:R-:W-:Y:S01]  /*29f0*/  FFMA R45, R10, 0.69314718246459960938, R45 ;  /* 0x3f3172180a2d7823 */ /* 0x000fe2000000002d */
[----:B0-----:R-:W-:-:S04]  /*2a00*/  IADD3 R2, P0, P1, R3, UR7, R18 ;  /* 0x0000000703027c10 */ /* 0x001fc8000f91e012 */
[----:B------:R-:W-:Y:S01]  /*2a10*/  IADD3.X R3, R0, UR5, R19, P0, P1 ;  /* 0x0000000500037c10 */ /* 0x000fe200087e2413 */
[----:B------:R1:W-:Y:S01]  /*2a20*/  STS.64 [R5+UR6], R44 ;  /* 0x0000002c05007988 */ /* 0x0003e20008000a06 */
[----:B------:R-:W-:Y:S06]  /*2a30*/  BAR.SYNC.DEFER_BLOCKING 0x0 ;  /* 0x0000000000007b1d */ /* 0x000fec0000010000 */
[----:B------:R-:W-:Y:S05]  /*2a40*/  @P2 EXIT ;  /* 0x000000000000294d */ /* 0x000fea0003800000 */
[----:B-1----:R-:W0:Y:S04]  /*2a50*/  LDS R5, [R12] ;  /* 0x000000000c057984 */ /* 0x002e280000000800 */
[----:B0-----:R-:W-:Y:S01]  /*2a60*/  STG.E desc[UR10][R2.64], R5 ;  /* 0x0000000502007986 */ /* 0x001fe2000c10190a */
[----:B------:R-:W-:Y:S05]  /*2a70*/  EXIT ;  /* 0x000000000000794d */ /* 0x000fea0003800000 */
.L_x_2:
[----:B------:R-:W-:-:S00]  /*2a80*/  BRA `(.L_x_2) ;  /* 0xfffffffc00fc7947 */ /* 0x000fc0000383ffff */
[----:B------:R-:W-:-:S00]  /*2a90*/  NOP ;  /* 0x0000000000007918 */ /* 0x000fc00000000000 */
        /* <DEDUP_REMOVED lines=14> */
.L_x_3:


//--------------------- .nv.global.init           --------------------------
	.section	.nv.global.init,"aw",@progbits
.nv.global.init:
	.type		_$_str,@object
	.size		_$_str,(.L_0 - _$_str)
_$_str:
        /*0000*/ 	.byte	0x5f, 0x5f, 0x43, 0x55, 0x44, 0x41, 0x5f, 0x46, 0x54, 0x5a, 0x00
.L_0:


//--------------------- .nv.shared.attn_fwd       --------------------------
	.section	.nv.shared.attn_fwd,"aw",@nobits
	.sectionflags	@""
	.align	16
	.zero		1024


//--------------------- .nv.shared.reserved.0     --------------------------
	.section	.nv.shared.reserved.0,"aw",@nobits
	.weak		__nv_reservedSMEM_offset_0_alias
	.size		__nv_reservedSMEM_offset_0_alias, 0, 0
	.other		__nv_reservedSMEM_offset_0_alias,@"STO_CUDA_RESERVED_SHARED STV_DEFAULT"
__nv_reservedSMEM_offset_0_alias:
	.zero		0


//--------------------- .nv.constant0.attn_fwd    --------------------------
	.section	.nv.constant0.attn_fwd,"a",@progbits
	.sectionflags	@""
	.align	4
.nv.constant0.attn_fwd:
	.zero		664


//--------------------- SYMBOLS --------------------------

	.type		.nv.reservedSmem.offset0,@object
	.size		.nv.reservedSmem.offset0,0x4
